// auto-generated by cutlass_sweep.gemm — config: {"arch": "sm_90", "cluster_m": 2, "cluster_n": 1, "dtype": "fp16", "dtype_b": "fp16", "layout": "nt", "stages": 0, "tile_k": 64, "tile_m": 64, "tile_n": 80}
#include "cutlass/cutlass.h"
#include "cutlass/gemm/collective/collective_builder.hpp"
#include "cutlass/gemm/device/gemm_universal_adapter.h"
#include "cutlass/gemm/kernel/gemm_universal.hpp"
#include "cutlass/epilogue/collective/collective_builder.hpp"

using ElemA = cutlass::half_t;
using ElemB = cutlass::half_t;
using ElemCD = cutlass::half_t;
using Acc  = float;
using TileShape    = cute::Shape<cute::_64, cute::_80, cute::_64>;
using ClusterShape = cute::Shape<cute::_2, cute::_1, cute::_1>;

using CollectiveEpilogue = typename cutlass::epilogue::collective::CollectiveBuilder<
    cutlass::arch::Sm90, cutlass::arch::OpClassTensorOp,
    TileShape, ClusterShape,
    cutlass::epilogue::collective::EpilogueTileAuto,
    Acc, Acc,
    ElemCD, cutlass::layout::RowMajor, 128 / cutlass::sizeof_bits<ElemCD>::value,
    ElemCD, cutlass::layout::RowMajor, 128 / cutlass::sizeof_bits<ElemCD>::value,
    cutlass::epilogue::collective::EpilogueScheduleAuto
  >::CollectiveOp;

using CollectiveMainloop = typename cutlass::gemm::collective::CollectiveBuilder<
    cutlass::arch::Sm90, cutlass::arch::OpClassTensorOp,
    ElemA, cutlass::layout::RowMajor, 128 / cutlass::sizeof_bits<ElemA>::value,
    ElemB, cutlass::layout::ColumnMajor, 128 / cutlass::sizeof_bits<ElemB>::value,
    Acc,
    TileShape, ClusterShape,
    cutlass::gemm::collective::StageCountAutoCarveout<static_cast<int>(sizeof(typename CollectiveEpilogue::SharedStorage))>,
    cutlass::gemm::collective::KernelScheduleAuto
  >::CollectiveOp;

using GemmKernel = cutlass::gemm::kernel::GemmUniversal<
    cute::Shape<int,int,int,int>,
    CollectiveMainloop,
    CollectiveEpilogue
>;
using Gemm = cutlass::gemm::device::GemmUniversalAdapter<GemmKernel>;

// Force the device kernel symbol into the cubin without needing a host main.
auto* _anchor = &cutlass::device_kernel<GemmKernel>;


// ===== COMPILED SASS (sm_90a) =====

	.target	sm_90a

	.elftype	@"ET_EXEC"


//--------------------- .note.nv.tkinfo           --------------------------
	.section	.note.nv.tkinfo,"",@"SHT_NOTE"
	.sectionflags	@"SHF_NOTE_NV_TKINFO"
	.tkinfo
        /*0018*/ 	.word	0x00000002
        /*0030*/ 	.string	""
        /*0030*/ 	.string	"ptxas"
        /*0030*/ 	.string	"Cuda compilation tools, release 13.0, V13.0.88"
        /*0030*/ 	.string	"Build cuda_13.0.r13.0/compiler.36424714_0"
        /*0030*/ 	.string	"-arch sm_90a -m 64 "



//--------------------- .note.nv.cuinfo           --------------------------
	.section	.note.nv.cuinfo,"",@"SHT_NOTE"
	.sectionflags	@"SHF_NOTE_NV_CUINFO"
        /*0018*/ 	.short	0x0002
        /*001a*/ 	.short	0x005a
        /*001c*/ 	.short	0x0082
	.zero		2


//--------------------- .nv.info                  --------------------------
	.section	.nv.info,"",@"SHT_CUDA_INFO"
	.align	4


	//----- nvinfo : EIATTR_REGCOUNT
	.align		4
        /*0000*/ 	.byte	0x04, 0x2f
        /*0002*/ 	.short	(.L_15 - .L_14)
	.align		4
.L_14:
        /*0004*/ 	.word	index@(_ZN7cutlass13device_kernelINS_4gemm6kernel13GemmUniversalIN4cute5tupleIJiiiiEEENS1_10collective13CollectiveMmaINS1_34MainloopSm90TmaGmmaWarpSpecializedILi12ENS5_IJNS4_1CILi2EEENSA_ILi1EEESC_EEENS1_32KernelTmaWarpSpecializedPingpongEEENS5_IJNSA_ILi64EEENSA_ILi80EEESG_EEENS_6half_tENS5_IJlSC_lEEESJ_SK_NS4_8TiledMMAINS4_8MMA_AtomIJNS4_4SM904GMMA25MMA_64x16x16_F32F16F16_SSILNSO_5MajorE0ELSQ_0ELNSO_7ScaleInE1ELSR_1EEEEEENS4_6LayoutINS5_IJSC_SC_SC_EEENS5_IJNSA_ILi0EEESW_SW_EEEEENS5_IJNS4_10UnderscoreESZ_SZ_EEEEENS4_13SM90_TMA_LOADENS4_14ComposedLayoutINS4_7SwizzleILi3ELi4ELi3EEENS4_18smem_ptr_flag_bitsILi16EEENSU_INS5_IJNSA_ILi8EEESG_EEENS5_IJSG_SC_EEEEEEEvNS4_8identityENS4_23SM90_TMA_LOAD_MULTICASTES1C_vS1D_EENS_8epilogue10collective6detail29Sm90TmaWarpSpecializedAdapterINS1H_15DefaultEpilogueISJ_SK_SK_NS1G_6thread17LinearCombinationISJ_Li1EffLNS1L_9ScaleType4KindE0ELNS_15FloatRoundStyleE2ESJ_EENS1_15EpilogueDefaultEEEEEvvEEEEvNT_6ParamsE)
        /*0008*/ 	.word	0x000000a8


	//----- nvinfo : EIATTR_FRAME_SIZE
	.align		4
.L_15:
        /*000c*/ 	.byte	0x04, 0x11
        /*000e*/ 	.short	(.L_17 - .L_16)
	.align		4
.L_16:
        /*0010*/ 	.word	index@(_ZN7cutlass13device_kernelINS_4gemm6kernel13GemmUniversalIN4cute5tupleIJiiiiEEENS1_10collective13CollectiveMmaINS1_34MainloopSm90TmaGmmaWarpSpecializedILi12ENS5_IJNS4_1CILi2EEENSA_ILi1EEESC_EEENS1_32KernelTmaWarpSpecializedPingpongEEENS5_IJNSA_ILi64EEENSA_ILi80EEESG_EEENS_6half_tENS5_IJlSC_lEEESJ_SK_NS4_8TiledMMAINS4_8MMA_AtomIJNS4_4SM904GMMA25MMA_64x16x16_F32F16F16_SSILNSO_5MajorE0ELSQ_0ELNSO_7ScaleInE1ELSR_1EEEEEENS4_6LayoutINS5_IJSC_SC_SC_EEENS5_IJNSA_ILi0EEESW_SW_EEEEENS5_IJNS4_10UnderscoreESZ_SZ_EEEEENS4_13SM90_TMA_LOADENS4_14ComposedLayoutINS4_7SwizzleILi3ELi4ELi3EEENS4_18smem_ptr_flag_bitsILi16EEENSU_INS5_IJNSA_ILi8EEESG_EEENS5_IJSG_SC_EEEEEEEvNS4_8identityENS4_23SM90_TMA_LOAD_MULTICASTES1C_vS1D_EENS_8epilogue10collective6detail29Sm90TmaWarpSpecializedAdapterINS1H_15DefaultEpilogueISJ_SK_SK_NS1G_6thread17LinearCombinationISJ_Li1EffLNS1L_9ScaleType4KindE0ELNS_15FloatRoundStyleE2ESJ_EENS1_15EpilogueDefaultEEEEEvvEEEEvNT_6ParamsE)
        /*0014*/ 	.word	0x00000008


	//----- nvinfo : EIATTR_MIN_STACK_SIZE
	.align		4
.L_17:
        /*0018*/ 	.byte	0x04, 0x12
        /*001a*/ 	.short	(.L_19 - .L_18)
	.align		4
.L_18:
        /*001c*/ 	.word	index@(_ZN7cutlass13device_kernelINS_4gemm6kernel13GemmUniversalIN4cute5tupleIJiiiiEEENS1_10collective13CollectiveMmaINS1_34MainloopSm90TmaGmmaWarpSpecializedILi12ENS5_IJNS4_1CILi2EEENSA_ILi1EEESC_EEENS1_32KernelTmaWarpSpecializedPingpongEEENS5_IJNSA_ILi64EEENSA_ILi80EEESG_EEENS_6half_tENS5_IJlSC_lEEESJ_SK_NS4_8TiledMMAINS4_8MMA_AtomIJNS4_4SM904GMMA25MMA_64x16x16_F32F16F16_SSILNSO_5MajorE0ELSQ_0ELNSO_7ScaleInE1ELSR_1EEEEEENS4_6LayoutINS5_IJSC_SC_SC_EEENS5_IJNSA_ILi0EEESW_SW_EEEEENS5_IJNS4_10UnderscoreESZ_SZ_EEEEENS4_13SM90_TMA_LOADENS4_14ComposedLayoutINS4_7SwizzleILi3ELi4ELi3EEENS4_18smem_ptr_flag_bitsILi16EEENSU_INS5_IJNSA_ILi8EEESG_EEENS5_IJSG_SC_EEEEEEEvNS4_8identityENS4_23SM90_TMA_LOAD_MULTICASTES1C_vS1D_EENS_8epilogue10collective6detail29Sm90TmaWarpSpecializedAdapterINS1H_15DefaultEpilogueISJ_SK_SK_NS1G_6thread17LinearCombinationISJ_Li1EffLNS1L_9ScaleType4KindE0ELNS_15FloatRoundStyleE2ESJ_EENS1_15EpilogueDefaultEEEEEvvEEEEvNT_6ParamsE)
        /*0020*/ 	.word	0x00000008
.L_19:


//--------------------- .nv.compat                --------------------------
	.section	.nv.compat,"",@"SHT_CUDA_COMPAT_INFO"
	.align	4
        /*0000*/ 	.byte	0x02, 0x09, 0x01, 0x00, 0x02, 0x02, 0x04, 0x00, 0x02, 0x05, 0x05, 0x00, 0x03, 0x07, 0x01, 0x01
        /*0010*/ 	.byte	0x02, 0x03, 0x01, 0x00, 0x02, 0x06, 0x01, 0x00, 0x04, 0x0b, 0x08, 0x00, 0x00, 0x00, 0x00, 0x00
        /*0020*/ 	.byte	0x00, 0x00, 0x00, 0x00


//--------------------- .nv.info._ZN7cutlass13device_kernelINS_4gemm6kernel13GemmUniversalIN4cute5tupleIJiiiiEEENS1_10collective13CollectiveMmaINS1_34MainloopSm90TmaGmmaWarpSpecializedILi12ENS5_IJNS4_1CILi2EEENSA_ILi1EEESC_EEENS1_32KernelTmaWarpSpecializedPingpongEEENS5_IJNSA_ILi64EEENSA_ILi80EEESG_EEENS_6half_tENS5_IJlSC_lEEESJ_SK_NS4_8TiledMMAINS4_8MMA_AtomIJNS4_4SM904GMMA25MMA_64x16x16_F32F16F16_SSILNSO_5MajorE0ELSQ_0ELNSO_7ScaleInE1ELSR_1EEEEEENS4_6LayoutINS5_IJSC_SC_SC_EEENS5_IJNSA_ILi0EEESW_SW_EEEEENS5_IJNS4_10UnderscoreESZ_SZ_EEEEENS4_13SM90_TMA_LOADENS4_14ComposedLayoutINS4_7SwizzleILi3ELi4ELi3EEENS4_18smem_ptr_flag_bitsILi16EEENSU_INS5_IJNSA_ILi8EEESG_EEENS5_IJSG_SC_EEEEEEEvNS4_8identityENS4_23SM90_TMA_LOAD_MULTICASTES1C_vS1D_EENS_8epilogue10collective6detail29Sm90TmaWarpSpecializedAdapterINS1H_15DefaultEpilogueISJ_SK_SK_NS1G_6thread17LinearCombinationISJ_Li1EffLNS1L_9ScaleType4KindE0ELNS_15FloatRoundStyleE2ESJ_EENS1_15EpilogueDefaultEEEEEvvEEEEvNT_6ParamsE --------------------------
	.section	.nv.info._ZN7cutlass13device_kernelINS_4gemm6kernel13GemmUniversalIN4cute5tupleIJiiiiEEENS1_10collective13CollectiveMmaINS1_34MainloopSm90TmaGmmaWarpSpecializedILi12ENS5_IJNS4_1CILi2EEENSA_ILi1EEESC_EEENS1_32KernelTmaWarpSpecializedPingpongEEENS5_IJNSA_ILi64EEENSA_ILi80EEESG_EEENS_6half_tENS5_IJlSC_lEEESJ_SK_NS4_8TiledMMAINS4_8MMA_AtomIJNS4_4SM904GMMA25MMA_64x16x16_F32F16F16_SSILNSO_5MajorE0ELSQ_0ELNSO_7ScaleInE1ELSR_1EEEEEENS4_6LayoutINS5_IJSC_SC_SC_EEENS5_IJNSA_ILi0EEESW_SW_EEEEENS5_IJNS4_10UnderscoreESZ_SZ_EEEEENS4_13SM90_TMA_LOADENS4_14ComposedLayoutINS4_7SwizzleILi3ELi4ELi3EEENS4_18smem_ptr_flag_bitsILi16EEENSU_INS5_IJNSA_ILi8EEESG_EEENS5_IJSG_SC_EEEEEEEvNS4_8identityENS4_23SM90_TMA_LOAD_MULTICASTES1C_vS1D_EENS_8epilogue10collective6detail29Sm90TmaWarpSpecializedAdapterINS1H_15DefaultEpilogueISJ_SK_SK_NS1G_6thread17LinearCombinationISJ_Li1EffLNS1L_9ScaleType4KindE0ELNS_15FloatRoundStyleE2ESJ_EENS1_15EpilogueDefaultEEEEEvvEEEEvNT_6ParamsE,"",@"SHT_CUDA_INFO"
	.sectionflags	@""
	.align	4


	//----- nvinfo : EIATTR_CUDA_API_VERSION
	.align		4
        /*0000*/ 	.byte	0x04, 0x37
        /*0002*/ 	.short	(.L_21 - .L_20)
.L_20:
        /*0004*/ 	.word	0x00000082


	//----- nvinfo : EIATTR_KPARAM_INFO
	.align		4
.L_21:
        /*0008*/ 	.byte	0x04, 0x17
        /*000a*/ 	.short	(.L_23 - .L_22)
.L_22:
        /*000c*/ 	.word	0x00000000
        /*0010*/ 	.short	0x0000
        /*0012*/ 	.short	0x0070
        /*0014*/ 	.byte	0x00, 0xf0, 0x01, 0x10


	//----- nvinfo : EIATTR_SPARSE_MMA_MASK
	.align		4
.L_23:
        /*0018*/ 	.byte	0x03, 0x50
        /*001a*/ 	.short	0x0000


	//----- nvinfo : EIATTR_MAXREG_COUNT
	.align		4
        /*001c*/ 	.byte	0x03, 0x1b
        /*001e*/ 	.short	0x00a8


	//----- nvinfo : EIATTR_NUM_BARRIERS
	.align		4
        /*0020*/ 	.byte	0x02, 0x4c
        /*0022*/ 	.byte	0x01
	.zero		1


	//----- nvinfo : EIATTR_EXTERNS
	.align		4
        /*0024*/ 	.byte	0x04, 0x0f
        /*0026*/ 	.short	(.L_25 - .L_24)


	//   ....[0]....
	.align		4
.L_24:
        /*0028*/ 	.word	index@(__assertfail)


	//----- nvinfo : EIATTR_ANNOTATIONS
	.align		4
.L_25:
        /*002c*/ 	.byte	0x04, 0x55
        /*002e*/ 	.short	(.L_27 - .L_26)


	//   ....[0]....
.L_26:
        /*0030*/ 	.word	0x00000001
        /*0034*/ 	.byte	0xe0, 0x0e, 0x00, 0x00, 0x01, 0x00, 0x00, 0x00, 0x90, 0x15, 0x00, 0x00, 0x01, 0x00, 0x00, 0x00
        /*0044*/ 	.byte	0xd0, 0x59, 0x00, 0x00, 0x01, 0x00, 0x00, 0x00, 0xf0, 0x65, 0x00, 0x00


	//----- nvinfo : EIATTR_MERCURY_ISA_VERSION
	.align		4
.L_27:
        /*0050*/ 	.byte	0x03, 0x5f
        /*0052*/ 	.short	0x0101


	//----- nvinfo : EIATTR_INT_WARP_WIDE_INSTR_OFFSETS
	.align		4
        /*0054*/ 	.byte	0x04, 0x31
        /*0056*/ 	.short	(.L_29 - .L_28)


	//   ....[0]....
.L_28:
        /*0058*/ 	.word	0x00000620


	//   ....[1]....
        /*005c*/ 	.word	0x00000640


	//   ....[2]....
        /*0060*/ 	.word	0x00000660


	//   ....[3]....
        /*0064*/ 	.word	0x00000720


	//   ....[4]....
        /*0068*/ 	.word	0x00000740


	//   ....[5]....
        /*006c*/ 	.word	0x000007a0


	//   ....[6]....
        /*0070*/ 	.word	0x000008b0


	//   ....[7]....
        /*0074*/ 	.word	0x000008e0


	//   ....[8]....
        /*0078*/ 	.word	0x00002e10


	//----- nvinfo : EIATTR_COOP_GROUP_MASK_REGIDS
	.align		4
.L_29:
        /*007c*/ 	.byte	0x04, 0x29
        /*007e*/ 	.short	(.L_31 - .L_30)


	//   ....[0]....
.L_30:
        /*0080*/ 	.word	0xffffffff


	//   ....[1]....
        /*0084*/ 	.word	0xffffffff


	//   ....[2]....
        /*0088*/ 	.word	0xffffffff


	//   ....[3]....
        /*008c*/ 	.word	0xffffffff


	//   ....[4]....
        /*0090*/ 	.word	0xffffffff


	//   ....[5]....
        /*0094*/ 	.word	0xffffffff


	//   ....[6]....
        /*0098*/ 	.word	0xffffffff


	//----- nvinfo : EIATTR_COOP_GROUP_INSTR_OFFSETS
	.align		4
.L_31:
        /*009c*/ 	.byte	0x04, 0x28
        /*009e*/ 	.short	(.L_33 - .L_32)


	//   ....[0]....
.L_32:
        /*00a0*/ 	.word	0x00000070


	//   ....[1]....
        /*00a4*/ 	.word	0x00000080


	//   ....[2]....
        /*00a8*/ 	.word	0x00000140


	//   ....[3]....
        /*00ac*/ 	.word	0x00000400


	//   ....[4]....
        /*00b0*/ 	.word	0x00000440


	//   ....[5]....
        /*00b4*/ 	.word	0x000004c0


	//   ....[6]....
        /*00b8*/ 	.word	0x00000a90


	//----- nvinfo : EIATTR_REG_RECONFIG
	.align		4
.L_33:
        /*00bc*/ 	.byte	0x01, 0x54
	.zero		2


	//----- nvinfo : EIATTR_SYSCALL_OFFSETS
	.align		4
        /*00c0*/ 	.byte	0x04, 0x46
        /*00c2*/ 	.short	(.L_35 - .L_34)


	//   ....[0]....
.L_34:
        /*00c4*/ 	.word	0x00001a40


	//----- nvinfo : EIATTR_MBARRIER_INSTR_OFFSETS
	.align		4
.L_35:
        /*00c8*/ 	.byte	0x04, 0x39
        /*00ca*/ 	.short	(.L_37 - .L_36)


	//   ....[0]....
.L_36:
        /*00cc*/ 	.word	0x00000260
        /*00d0*/ 	.word	0x000000ff
        /*00d4*/ 	.word	0x00000000
        /*00d8*/ 	.short	0x0100
        /*00da*/ 	.byte	0x08
	.zero		1


	//   ....[1]....
        /*00dc*/ 	.word	0x00000270
        /*00e0*/ 	.word	0x000000ff
        /*00e4*/ 	.word	0x00000060
        /*00e8*/ 	.short	0x0100
        /*00ea*/ 	.byte	0x08
	.zero		1


	//   ....[2]....
        /*00ec*/ 	.word	0x00000280
        /*00f0*/ 	.word	0x000000ff
        /*00f4*/ 	.word	0x00000008
        /*00f8*/ 	.short	0x0100
        /*00fa*/ 	.byte	0x08
	.zero		1


	//   ....[3]....
        /*00fc*/ 	.word	0x00000290
        /*0100*/ 	.word	0x000000ff
        /*0104*/ 	.word	0x00000068
        /*0108*/ 	.short	0x0100
        /*010a*/ 	.byte	0x08
	.zero		1


	//   ....[4]....
        /*010c*/ 	.word	0x000002a0
        /*0110*/ 	.word	0x000000ff
        /*0114*/ 	.word	0x00000010
        /*0118*/ 	.short	0x0100
        /*011a*/ 	.byte	0x08
	.zero		1


	//   ....[5]....
        /*011c*/ 	.word	0x000002b0
        /*0120*/ 	.word	0x000000ff
        /*0124*/ 	.word	0x00000070
        /*0128*/ 	.short	0x0100
        /*012a*/ 	.byte	0x08
	.zero		1


	//   ....[6]....
        /*012c*/ 	.word	0x000002c0
        /*0130*/ 	.word	0x000000ff
        /*0134*/ 	.word	0x00000018
        /*0138*/ 	.short	0x0100
        /*013a*/ 	.byte	0x08
	.zero		1


	//   ....[7]....
        /*013c*/ 	.word	0x000002d0
        /*0140*/ 	.word	0x000000ff
        /*0144*/ 	.word	0x00000078
        /*0148*/ 	.short	0x0100
        /*014a*/ 	.byte	0x08
	.zero		1


	//   ....[8]....
        /*014c*/ 	.word	0x000002e0
        /*0150*/ 	.word	0x000000ff
        /*0154*/ 	.word	0x00000020
        /*0158*/ 	.short	0x0100
        /*015a*/ 	.byte	0x08
	.zero		1


	//   ....[9]....
        /*015c*/ 	.word	0x000002f0
        /*0160*/ 	.word	0x000000ff
        /*0164*/ 	.word	0x00000080
        /*0168*/ 	.short	0x0100
        /*016a*/ 	.byte	0x08
	.zero		1


	//   ....[10]....
        /*016c*/ 	.word	0x00000300
        /*0170*/ 	.word	0x000000ff
        /*0174*/ 	.word	0x00000028
        /*0178*/ 	.short	0x0100
        /*017a*/ 	.byte	0x08
	.zero		1


	//   ....[11]....
        /*017c*/ 	.word	0x00000310
        /*0180*/ 	.word	0x000000ff
        /*0184*/ 	.word	0x00000088
        /*0188*/ 	.short	0x0100
        /*018a*/ 	.byte	0x08
	.zero		1


	//   ....[12]....
        /*018c*/ 	.word	0x00000320
        /*0190*/ 	.word	0x000000ff
        /*0194*/ 	.word	0x00000030
        /*0198*/ 	.short	0x0100
        /*019a*/ 	.byte	0x08
	.zero		1


	//   ....[13]....
        /*019c*/ 	.word	0x00000330
        /*01a0*/ 	.word	0x000000ff
        /*01a4*/ 	.word	0x00000090
        /*01a8*/ 	.short	0x0100
        /*01aa*/ 	.byte	0x08
	.zero		1


	//   ....[14]....
        /*01ac*/ 	.word	0x00000340
        /*01b0*/ 	.word	0x000000ff
        /*01b4*/ 	.word	0x00000038
        /*01b8*/ 	.short	0x0100
        /*01ba*/ 	.byte	0x08
	.zero		1


	//   ....[15]....
        /*01bc*/ 	.word	0x00000350
        /*01c0*/ 	.word	0x000000ff
        /*01c4*/ 	.word	0x00000098
        /*01c8*/ 	.short	0x0100
        /*01ca*/ 	.byte	0x08
	.zero		1


	//   ....[16]....
        /*01cc*/ 	.word	0x00000360
        /*01d0*/ 	.word	0x000000ff
        /*01d4*/ 	.word	0x00000040
        /*01d8*/ 	.short	0x0100
        /*01da*/ 	.byte	0x08
	.zero		1


	//   ....[17]....
        /*01dc*/ 	.word	0x00000370
        /*01e0*/ 	.word	0x000000ff
        /*01e4*/ 	.word	0x000000a0
        /*01e8*/ 	.short	0x0100
        /*01ea*/ 	.byte	0x08
	.zero		1


	//   ....[18]....
        /*01ec*/ 	.word	0x00000380
        /*01f0*/ 	.word	0x000000ff
        /*01f4*/ 	.word	0x00000048
        /*01f8*/ 	.short	0x0100
        /*01fa*/ 	.byte	0x08
	.zero		1


	//   ....[19]....
        /*01fc*/ 	.word	0x00000390
        /*0200*/ 	.word	0x000000ff
        /*0204*/ 	.word	0x000000a8
        /*0208*/ 	.short	0x0100
        /*020a*/ 	.byte	0x08
	.zero		1


	//   ....[20]....
        /*020c*/ 	.word	0x000003a0
        /*0210*/ 	.word	0x000000ff
        /*0214*/ 	.word	0x00000050
        /*0218*/ 	.short	0x0100
        /*021a*/ 	.byte	0x08
	.zero		1


	//   ....[21]....
        /*021c*/ 	.word	0x000003b0
        /*0220*/ 	.word	0x000000ff
        /*0224*/ 	.word	0x000000b0
        /*0228*/ 	.short	0x0100
        /*022a*/ 	.byte	0x08
	.zero		1


	//   ....[22]....
        /*022c*/ 	.word	0x000003c0
        /*0230*/ 	.word	0x000000ff
        /*0234*/ 	.word	0x00000058
        /*0238*/ 	.short	0x0100
        /*023a*/ 	.byte	0x08
	.zero		1


	//   ....[23]....
        /*023c*/ 	.word	0x000003d0
        /*0240*/ 	.word	0x000000ff
        /*0244*/ 	.word	0x000000b8
        /*0248*/ 	.short	0x0100
        /*024a*/ 	.byte	0x08
	.zero		1


	//   ....[24]....
        /*024c*/ 	.word	0x00000930
        /*0250*/ 	.word	0x000000ff
        /*0254*/ 	.word	0x000000f0
        /*0258*/ 	.short	0x0100
        /*025a*/ 	.byte	0x08
	.zero		1


	//   ....[25]....
        /*025c*/ 	.word	0x000009c0
        /*0260*/ 	.word	0x000000ff
        /*0264*/ 	.word	0x000000f8
        /*0268*/ 	.short	0x0100
        /*026a*/ 	.byte	0x08
	.zero		1


	//   ....[26]....
        /*026c*/ 	.word	0x00000a10
        /*0270*/ 	.word	0x000000ff
        /*0274*/ 	.word	0x000000d0
        /*0278*/ 	.short	0x0100
        /*027a*/ 	.byte	0x09
	.zero		1


	//   ....[27]....
        /*027c*/ 	.word	0x00000a20
        /*0280*/ 	.word	0x000000ff
        /*0284*/ 	.word	0x000000d8
        /*0288*/ 	.short	0x0100
        /*028a*/ 	.byte	0x09
	.zero		1


	//   ....[28]....
        /*028c*/ 	.word	0x00000a30
        /*0290*/ 	.word	0x000000ff
        /*0294*/ 	.word	0x000000e0
        /*0298*/ 	.short	0x0100
        /*029a*/ 	.byte	0x09
	.zero		1


	//   ....[29]....
        /*029c*/ 	.word	0x00000a40
        /*02a0*/ 	.word	0x000000ff
        /*02a4*/ 	.word	0x000000e8
        /*02a8*/ 	.short	0x0100
        /*02aa*/ 	.byte	0x09
	.zero		1


	//   ....[30]....
        /*02ac*/ 	.word	0x00001900
        /*02b0*/ 	.word	0x000000ff
        /*02b4*/ 	.word	0xfffffff8
        /*02b8*/ 	.short	0x010a
        /*02ba*/ 	.byte	0x2b
	.zero		1


	//   ....[31]....
        /*02bc*/ 	.word	0x00001ac0
        /*02c0*/ 	.word	0x00000003
        /*02c4*/ 	.word	0x00000000
        /*02c8*/ 	.short	0x010a
        /*02ca*/ 	.byte	0x3f
	.zero		1


	//   ....[32]....
        /*02cc*/ 	.word	0x00001b00
        /*02d0*/ 	.word	0x00000003
        /*02d4*/ 	.word	0x00000000
        /*02d8*/ 	.short	0x010a
        /*02da*/ 	.byte	0x3f
	.zero		1


	//   ....[33]....
        /*02dc*/ 	.word	0x00002400
        /*02e0*/ 	.word	0x000000ff
        /*02e4*/ 	.word	0x00000000
        /*02e8*/ 	.short	0x010a
        /*02ea*/ 	.byte	0x05
	.zero		1


	//   ....[34]....
        /*02ec*/ 	.word	0x00002440
        /*02f0*/ 	.word	0x000000ff
        /*02f4*/ 	.word	0x00000000
        /*02f8*/ 	.short	0x010a
        /*02fa*/ 	.byte	0x05
	.zero		1


	//   ....[35]....
        /*02fc*/ 	.word	0x00002ca0
        /*0300*/ 	.word	0x00000005
        /*0304*/ 	.word	0x00000000
        /*0308*/ 	.short	0x0101
        /*030a*/ 	.byte	0x3f
	.zero		1


	//   ....[36]....
        /*030c*/ 	.word	0x00002db0
        /*0310*/ 	.word	0x00000003
        /*0314*/ 	.word	0x00000000
        /*0318*/ 	.short	0x0101
        /*031a*/ 	.byte	0x29
	.zero		1


	//   ....[37]....
        /*031c*/ 	.word	0x00002eb0
        /*0320*/ 	.word	0x00000003
        /*0324*/ 	.word	0x00000000
        /*0328*/ 	.short	0x0101
        /*032a*/ 	.byte	0x3f
	.zero		1


	//   ....[38]....
        /*032c*/ 	.word	0x00002f30
        /*0330*/ 	.word	0x000000ff
        /*0334*/ 	.word	0x00000008
        /*0338*/ 	.short	0x010a
        /*033a*/ 	.byte	0x2b
	.zero		1


	//   ....[39]....
        /*033c*/ 	.word	0x00005a10
        /*0340*/ 	.word	0x00000000
        /*0344*/ 	.word	0x00000000
        /*0348*/ 	.short	0x0101
        /*034a*/ 	.byte	0x29
	.zero		1


	//   ....[40]....
        /*034c*/ 	.word	0x00006330
        /*0350*/ 	.word	0x0000000c
        /*0354*/ 	.word	0x00000060
        /*0358*/ 	.short	0x010a
        /*035a*/ 	.byte	0x3f
	.zero		1


	//   ....[41]....
        /*035c*/ 	.word	0x00006720
        /*0360*/ 	.word	0x00000006
        /*0364*/ 	.word	0x000000f8
        /*0368*/ 	.short	0x0101
        /*036a*/ 	.byte	0x3f
	.zero		1


	//   ....[42]....
        /*036c*/ 	.word	0x00006e40
        /*0370*/ 	.word	0x00000007
        /*0374*/ 	.word	0x00000000
        /*0378*/ 	.short	0x010a
        /*037a*/ 	.byte	0x3f
	.zero		1


	//   ....[43]....
        /*037c*/ 	.word	0x00006ec0
        /*0380*/ 	.word	0x00000006
        /*0384*/ 	.word	0x00000000
        /*0388*/ 	.short	0x010a
        /*038a*/ 	.byte	0x3f
	.zero		1


	//   ....[44]....
        /*038c*/ 	.word	0x00006f50
        /*0390*/ 	.word	0x00000007
        /*0394*/ 	.word	0x00000000
        /*0398*/ 	.short	0x010a
        /*039a*/ 	.byte	0x3f
	.zero		1


	//   ....[45]....
        /*039c*/ 	.word	0x00006fe0
        /*03a0*/ 	.word	0x00000006
        /*03a4*/ 	.word	0x00000000
        /*03a8*/ 	.short	0x010a
        /*03aa*/ 	.byte	0x3f
	.zero		1


	//   ....[46]....
        /*03ac*/ 	.word	0x00007070
        /*03b0*/ 	.word	0x00000007
        /*03b4*/ 	.word	0x00000000
        /*03b8*/ 	.short	0x010a
        /*03ba*/ 	.byte	0x3f
	.zero		1


	//   ....[47]....
        /*03bc*/ 	.word	0x00007100
        /*03c0*/ 	.word	0x00000006
        /*03c4*/ 	.word	0x00000000
        /*03c8*/ 	.short	0x010a
        /*03ca*/ 	.byte	0x3f
	.zero		1


	//   ....[48]....
        /*03cc*/ 	.word	0x00007190
        /*03d0*/ 	.word	0x00000007
        /*03d4*/ 	.word	0x00000000
        /*03d8*/ 	.short	0x010a
        /*03da*/ 	.byte	0x3f
	.zero		1


	//   ....[49]....
        /*03dc*/ 	.word	0x00007220
        /*03e0*/ 	.word	0x00000006
        /*03e4*/ 	.word	0x00000000
        /*03e8*/ 	.short	0x010a
        /*03ea*/ 	.byte	0x3f
	.zero		1


	//   ....[50]....
        /*03ec*/ 	.word	0x000072b0
        /*03f0*/ 	.word	0x00000007
        /*03f4*/ 	.word	0x00000000
        /*03f8*/ 	.short	0x010a
        /*03fa*/ 	.byte	0x3f
	.zero		1


	//   ....[51]....
        /*03fc*/ 	.word	0x00007340
        /*0400*/ 	.word	0x00000006
        /*0404*/ 	.word	0x00000000
        /*0408*/ 	.short	0x010a
        /*040a*/ 	.byte	0x3f
	.zero		1


	//   ....[52]....
        /*040c*/ 	.word	0x000073d0
        /*0410*/ 	.word	0x00000007
        /*0414*/ 	.word	0x00000000
        /*0418*/ 	.short	0x010a
        /*041a*/ 	.byte	0x3f
	.zero		1


	//   ....[53]....
        /*041c*/ 	.word	0x00007460
        /*0420*/ 	.word	0x00000005
        /*0424*/ 	.word	0x00000000
        /*0428*/ 	.short	0x010a
        /*042a*/ 	.byte	0x3f
	.zero		1


	//   ....[54]....
        /*042c*/ 	.word	0x000074d0
        /*0430*/ 	.word	0x00000003
        /*0434*/ 	.word	0xfffffff8
        /*0438*/ 	.short	0x010a
        /*043a*/ 	.byte	0x3f
	.zero		1


	//   ....[55]....
        /*043c*/ 	.word	0x00007520
        /*0440*/ 	.word	0x00000003
        /*0444*/ 	.word	0x00000000
        /*0448*/ 	.short	0x010a
        /*044a*/ 	.byte	0x3f
	.zero		1


	//   ....[56]....
        /*044c*/ 	.word	0x00007580
        /*0450*/ 	.word	0x00000005
        /*0454*/ 	.word	0x00000000
        /*0458*/ 	.short	0x010a
        /*045a*/ 	.byte	0x3f
	.zero		1


	//   ....[57]....
        /*045c*/ 	.word	0x000075e0
        /*0460*/ 	.word	0x00000003
        /*0464*/ 	.word	0x00000008
        /*0468*/ 	.short	0x010a
        /*046a*/ 	.byte	0x3f
	.zero		1


	//   ....[58]....
        /*046c*/ 	.word	0x000076b0
        /*0470*/ 	.word	0x0000000c
        /*0474*/ 	.word	0x00000060
        /*0478*/ 	.short	0x010a
        /*047a*/ 	.byte	0x3f
	.zero		1


	//   ....[59]....
        /*047c*/ 	.word	0x00007780
        /*0480*/ 	.word	0x00000007
        /*0484*/ 	.word	0x00000000
        /*0488*/ 	.short	0x010a
        /*048a*/ 	.byte	0x3f
	.zero		1


	//   ....[60]....
        /*048c*/ 	.word	0x000077d0
        /*0490*/ 	.word	0x00000006
        /*0494*/ 	.word	0x00000000
        /*0498*/ 	.short	0x010a
        /*049a*/ 	.byte	0x3f
	.zero		1


	//   ....[61]....
        /*049c*/ 	.word	0x00007820
        /*04a0*/ 	.word	0x00000007
        /*04a4*/ 	.word	0x00000000
        /*04a8*/ 	.short	0x010a
        /*04aa*/ 	.byte	0x3f
	.zero		1


	//   ....[62]....
        /*04ac*/ 	.word	0x00007870
        /*04b0*/ 	.word	0x00000006
        /*04b4*/ 	.word	0x00000000
        /*04b8*/ 	.short	0x010a
        /*04ba*/ 	.byte	0x3f
	.zero		1


	//   ....[63]....
        /*04bc*/ 	.word	0x000078c0
        /*04c0*/ 	.word	0x00000007
        /*04c4*/ 	.word	0x00000000
        /*04c8*/ 	.short	0x010a
        /*04ca*/ 	.byte	0x3f
	.zero		1


	//   ....[64]....
        /*04cc*/ 	.word	0x00007910
        /*04d0*/ 	.word	0x00000006
        /*04d4*/ 	.word	0x00000000
        /*04d8*/ 	.short	0x010a
        /*04da*/ 	.byte	0x3f
	.zero		1


	//   ....[65]....
        /*04dc*/ 	.word	0x00007960
        /*04e0*/ 	.word	0x00000007
        /*04e4*/ 	.word	0x00000000
        /*04e8*/ 	.short	0x010a
        /*04ea*/ 	.byte	0x3f
	.zero		1


	//   ....[66]....
        /*04ec*/ 	.word	0x000079b0
        /*04f0*/ 	.word	0x00000006
        /*04f4*/ 	.word	0x00000000
        /*04f8*/ 	.short	0x010a
        /*04fa*/ 	.byte	0x3f
	.zero		1


	//   ....[67]....
        /*04fc*/ 	.word	0x00007a00
        /*0500*/ 	.word	0x00000007
        /*0504*/ 	.word	0x00000000
        /*0508*/ 	.short	0x010a
        /*050a*/ 	.byte	0x3f
	.zero		1


	//   ....[68]....
        /*050c*/ 	.word	0x00007a50
        /*0510*/ 	.word	0x00000006
        /*0514*/ 	.word	0x00000000
        /*0518*/ 	.short	0x010a
        /*051a*/ 	.byte	0x3f
	.zero		1


	//   ....[69]....
        /*051c*/ 	.word	0x00007aa0
        /*0520*/ 	.word	0x00000007
        /*0524*/ 	.word	0x00000000
        /*0528*/ 	.short	0x010a
        /*052a*/ 	.byte	0x3f
	.zero		1


	//----- nvinfo : EIATTR_NUM_MBARRIERS
	.align		4
.L_37:
        /*052c*/ 	.byte	0x03, 0x38
        /*052e*/ 	.short	0x001e


	//----- nvinfo : EIATTR_EXIT_INSTR_OFFSETS
	.align		4
        /*0530*/ 	.byte	0x04, 0x1c
        /*0532*/ 	.short	(.L_39 - .L_38)


	//   ....[0]....
.L_38:
        /*0534*/ 	.word	0x00001520


	//   ....[1]....
        /*0538*/ 	.word	0x00001580


	//   ....[2]....
        /*053c*/ 	.word	0x00006030


	//   ....[3]....
        /*0540*/ 	.word	0x00006060


	//   ....[4]....
        /*0544*/ 	.word	0x000074b0


	//----- nvinfo : EIATTR_MAX_THREADS
	.align		4
.L_39:
        /*0548*/ 	.byte	0x04, 0x05
        /*054a*/ 	.short	(.L_41 - .L_40)
.L_40:
        /*054c*/ 	.word	0x00000180
        /*0550*/ 	.word	0x00000001
        /*0554*/ 	.word	0x00000001


	//----- nvinfo : EIATTR_CRS_STACK_SIZE
	.align		4
.L_41:
        /*0558*/ 	.byte	0x04, 0x1e
        /*055a*/ 	.short	(.L_43 - .L_42)
.L_42:
        /*055c*/ 	.word	0x00000000


	//----- nvinfo : EIATTR_CBANK_PARAM_SIZE
	.align		4
.L_43:
        /*0560*/ 	.byte	0x03, 0x19
        /*0562*/ 	.short	0x0470


	//----- nvinfo : EIATTR_PARAM_CBANK
	.align		4
        /*0564*/ 	.byte	0x04, 0x0a
        /*0566*/ 	.short	(.L_45 - .L_44)
	.align		4
.L_44:
        /*0568*/ 	.word	index@(.nv.constant0._ZN7cutlass13device_kernelINS_4gemm6kernel13GemmUniversalIN4cute5tupleIJiiiiEEENS1_10collective13CollectiveMmaINS1_34MainloopSm90TmaGmmaWarpSpecializedILi12ENS5_IJNS4_1CILi2EEENSA_ILi1EEESC_EEENS1_32KernelTmaWarpSpecializedPingpongEEENS5_IJNSA_ILi64EEENSA_ILi80EEESG_EEENS_6half_tENS5_IJlSC_lEEESJ_SK_NS4_8TiledMMAINS4_8MMA_AtomIJNS4_4SM904GMMA25MMA_64x16x16_F32F16F16_SSILNSO_5MajorE0ELSQ_0ELNSO_7ScaleInE1ELSR_1EEEEEENS4_6LayoutINS5_IJSC_SC_SC_EEENS5_IJNSA_ILi0EEESW_SW_EEEEENS5_IJNS4_10UnderscoreESZ_SZ_EEEEENS4_13SM90_TMA_LOADENS4_14ComposedLayoutINS4_7SwizzleILi3ELi4ELi3EEENS4_18smem_ptr_flag_bitsILi16EEENSU_INS5_IJNSA_ILi8EEESG_EEENS5_IJSG_SC_EEEEEEEvNS4_8identityENS4_23SM90_TMA_LOAD_MULTICASTES1C_vS1D_EENS_8epilogue10collective6detail29Sm90TmaWarpSpecializedAdapterINS1H_15DefaultEpilogueISJ_SK_SK_NS1G_6thread17LinearCombinationISJ_Li1EffLNS1L_9ScaleType4KindE0ELNS_15FloatRoundStyleE2ESJ_EENS1_15EpilogueDefaultEEEEEvvEEEEvNT_6ParamsE)
        /*056c*/ 	.short	0x0210
        /*056e*/ 	.short	0x0470


	//----- nvinfo : EIATTR_SW_WAR
	.align		4
.L_45:
        /*0570*/ 	.byte	0x04, 0x36
        /*0572*/ 	.short	(.L_47 - .L_46)
.L_46:
        /*0574*/ 	.word	0x00000008
.L_47:


//--------------------- .nv.callgraph             --------------------------
	.section	.nv.callgraph,"",@"SHT_CUDA_CALLGRAPH"
	.align	4
	.sectionentsize	8
	.align		4
        /*0000*/ 	.word	0x00000000
	.align		4
        /*0004*/ 	.word	0xffffffff
	.align		4
        /*0008*/ 	.word	index@(_ZN7cutlass13device_kernelINS_4gemm6kernel13GemmUniversalIN4cute5tupleIJiiiiEEENS1_10collective13CollectiveMmaINS1_34MainloopSm90TmaGmmaWarpSpecializedILi12ENS5_IJNS4_1CILi2EEENSA_ILi1EEESC_EEENS1_32KernelTmaWarpSpecializedPingpongEEENS5_IJNSA_ILi64EEENSA_ILi80EEESG_EEENS_6half_tENS5_IJlSC_lEEESJ_SK_NS4_8TiledMMAINS4_8MMA_AtomIJNS4_4SM904GMMA25MMA_64x16x16_F32F16F16_SSILNSO_5MajorE0ELSQ_0ELNSO_7ScaleInE1ELSR_1EEEEEENS4_6LayoutINS5_IJSC_SC_SC_EEENS5_IJNSA_ILi0EEESW_SW_EEEEENS5_IJNS4_10UnderscoreESZ_SZ_EEEEENS4_13SM90_TMA_LOADENS4_14ComposedLayoutINS4_7SwizzleILi3ELi4ELi3EEENS4_18smem_ptr_flag_bitsILi16EEENSU_INS5_IJNSA_ILi8EEESG_EEENS5_IJSG_SC_EEEEEEEvNS4_8identityENS4_23SM90_TMA_LOAD_MULTICASTES1C_vS1D_EENS_8epilogue10collective6detail29Sm90TmaWarpSpecializedAdapterINS1H_15DefaultEpilogueISJ_SK_SK_NS1G_6thread17LinearCombinationISJ_Li1EffLNS1L_9ScaleType4KindE0ELNS_15FloatRoundStyleE2ESJ_EENS1_15EpilogueDefaultEEEEEvvEEEEvNT_6ParamsE)
	.align		4
        /*000c*/ 	.word	index@(__assertfail)
	.align		4
        /*0010*/ 	.word	0x00000000
	.align		4
        /*0014*/ 	.word	0xfffffffe
	.align		4
        /*0018*/ 	.word	0x00000000
	.align		4
        /*001c*/ 	.word	0xfffffffd
	.align		4
        /*0020*/ 	.word	0x00000000
	.align		4
        /*0024*/ 	.word	0xfffffffc


//--------------------- .nv.constant4             --------------------------
	.section	.nv.constant4,"a",@progbits
	.align	8
	.align		8
.nv.constant4:
        /*0000*/ 	.dword	__assertfail
	.align		8
        /*0008*/ 	.dword	__unnamed_1
	.align		8
        /*0010*/ 	.dword	_ZN40_INTERNAL_bfcfa3fa_4_k_cu_2a8114e5_122774cuda3std3__45__cpo5beginE
	.align		8
        /*0018*/ 	.dword	_ZN40_INTERNAL_bfcfa3fa_4_k_cu_2a8114e5_122774cuda3std3__45__cpo3endE
	.align		8
        /*0020*/ 	.dword	_ZN40_INTERNAL_bfcfa3fa_4_k_cu_2a8114e5_122774cuda3std3__45__cpo6cbeginE
	.align		8
        /*0028*/ 	.dword	_ZN40_INTERNAL_bfcfa3fa_4_k_cu_2a8114e5_122774cuda3std3__45__cpo4cendE
	.align		8
        /*0030*/ 	.dword	_ZN40_INTERNAL_bfcfa3fa_4_k_cu_2a8114e5_122774cuda3std3__442_GLOBAL__N__bfcfa3fa_4_k_cu_2a8114e5_122776ignoreE
	.align		8
        /*0038*/ 	.dword	_ZN40_INTERNAL_bfcfa3fa_4_k_cu_2a8114e5_122774cuda3std3__419piecewise_constructE
	.align		8
        /*0040*/ 	.dword	_ZN40_INTERNAL_bfcfa3fa_4_k_cu_2a8114e5_122774cuda3std3__48in_placeE
	.align		8
        /*0048*/ 	.dword	_ZN40_INTERNAL_bfcfa3fa_4_k_cu_2a8114e5_122774cuda3std6ranges3__45__cpo4swapE
	.align		8
        /*0050*/ 	.dword	_ZN40_INTERNAL_bfcfa3fa_4_k_cu_2a8114e5_122774cuda3std6ranges3__45__cpo9iter_moveE
	.align		8
        /*0058*/ 	.dword	_ZN40_INTERNAL_bfcfa3fa_4_k_cu_2a8114e5_122774cute7productE
	.align		8
        /*0060*/ 	.dword	_ZN40_INTERNAL_bfcfa3fa_4_k_cu_2a8114e5_122774cute1_E
	.align		8
        /*0068*/ 	.dword	$str$22
	.align		8
        /*0070*/ 	.dword	$str$23


//--------------------- .text._ZN7cutlass13device_kernelINS_4gemm6kernel13GemmUniversalIN4cute5tupleIJiiiiEEENS1_10collective13CollectiveMmaINS1_34MainloopSm90TmaGmmaWarpSpecializedILi12ENS5_IJNS4_1CILi2EEENSA_ILi1EEESC_EEENS1_32KernelTmaWarpSpecializedPingpongEEENS5_IJNSA_ILi64EEENSA_ILi80EEESG_EEENS_6half_tENS5_IJlSC_lEEESJ_SK_NS4_8TiledMMAINS4_8MMA_AtomIJNS4_4SM904GMMA25MMA_64x16x16_F32F16F16_SSILNSO_5MajorE0ELSQ_0ELNSO_7ScaleInE1ELSR_1EEEEEENS4_6LayoutINS5_IJSC_SC_SC_EEENS5_IJNSA_ILi0EEESW_SW_EEEEENS5_IJNS4_10UnderscoreESZ_SZ_EEEEENS4_13SM90_TMA_LOADENS4_14ComposedLayoutINS4_7SwizzleILi3ELi4ELi3EEENS4_18smem_ptr_flag_bitsILi16EEENSU_INS5_IJNSA_ILi8EEESG_EEENS5_IJSG_SC_EEEEEEEvNS4_8identityENS4_23SM90_TMA_LOAD_MULTICASTES1C_vS1D_EENS_8epilogue10collective6detail29Sm90TmaWarpSpecializedAdapterINS1H_15DefaultEpilogueISJ_SK_SK_NS1G_6thread17LinearCombinationISJ_Li1EffLNS1L_9ScaleType4KindE0ELNS_15FloatRoundStyleE2ESJ_EENS1_15EpilogueDefaultEEEEEvvEEEEvNT_6ParamsE --------------------------
	.section	.text._ZN7cutlass13device_kernelINS_4gemm6kernel13GemmUniversalIN4cute5tupleIJiiiiEEENS1_10collective13CollectiveMmaINS1_34MainloopSm90TmaGmmaWarpSpecializedILi12ENS5_IJNS4_1CILi2EEENSA_ILi1EEESC_EEENS1_32KernelTmaWarpSpecializedPingpongEEENS5_IJNSA_ILi64EEENSA_ILi80EEESG_EEENS_6half_tENS5_IJlSC_lEEESJ_SK_NS4_8TiledMMAINS4_8MMA_AtomIJNS4_4SM904GMMA25MMA_64x16x16_F32F16F16_SSILNSO_5MajorE0ELSQ_0ELNSO_7ScaleInE1ELSR_1EEEEEENS4_6LayoutINS5_IJSC_SC_SC_EEENS5_IJNSA_ILi0EEESW_SW_EEEEENS5_IJNS4_10UnderscoreESZ_SZ_EEEEENS4_13SM90_TMA_LOADENS4_14ComposedLayoutINS4_7SwizzleILi3ELi4ELi3EEENS4_18smem_ptr_flag_bitsILi16EEENSU_INS5_IJNSA_ILi8EEESG_EEENS5_IJSG_SC_EEEEEEEvNS4_8identityENS4_23SM90_TMA_LOAD_MULTICASTES1C_vS1D_EENS_8epilogue10collective6detail29Sm90TmaWarpSpecializedAdapterINS1H_15DefaultEpilogueISJ_SK_SK_NS1G_6thread17LinearCombinationISJ_Li1EffLNS1L_9ScaleType4KindE0ELNS_15FloatRoundStyleE2ESJ_EENS1_15EpilogueDefaultEEEEEvvEEEEvNT_6ParamsE,"ax",@progbits
	.align	128
.text._ZN7cutlass13device_kernelINS_4gemm6kernel13GemmUniversalIN4cute5tupleIJiiiiEEENS1_10collective13CollectiveMmaINS1_34MainloopSm90TmaGmmaWarpSpecializedILi12ENS5_IJNS4_1CILi2EEENSA_ILi1EEESC_EEENS1_32KernelTmaWarpSpecializedPingpongEEENS5_IJNSA_ILi64EEENSA_ILi80EEESG_EEENS_6half_tENS5_IJlSC_lEEESJ_SK_NS4_8TiledMMAINS4_8MMA_AtomIJNS4_4SM904GMMA25MMA_64x16x16_F32F16F16_SSILNSO_5MajorE0ELSQ_0ELNSO_7ScaleInE1ELSR_1EEEEEENS4_6LayoutINS5_IJSC_SC_SC_EEENS5_IJNSA_ILi0EEESW_SW_EEEEENS5_IJNS4_10UnderscoreESZ_SZ_EEEEENS4_13SM90_TMA_LOADENS4_14ComposedLayoutINS4_7SwizzleILi3ELi4ELi3EEENS4_18smem_ptr_flag_bitsILi16EEENSU_INS5_IJNSA_ILi8EEESG_EEENS5_IJSG_SC_EEEEEEEvNS4_8identityENS4_23SM90_TMA_LOAD_MULTICASTES1C_vS1D_EENS_8epilogue10collective6detail29Sm90TmaWarpSpecializedAdapterINS1H_15DefaultEpilogueISJ_SK_SK_NS1G_6thread17LinearCombinationISJ_Li1EffLNS1L_9ScaleType4KindE0ELNS_15FloatRoundStyleE2ESJ_EENS1_15EpilogueDefaultEEEEEvvEEEEvNT_6ParamsE:
        .type           _ZN7cutlass13device_kernelINS_4gemm6kernel13GemmUniversalIN4cute5tupleIJiiiiEEENS1_10collective13CollectiveMmaINS1_34MainloopSm90TmaGmmaWarpSpecializedILi12ENS5_IJNS4_1CILi2EEENSA_ILi1EEESC_EEENS1_32KernelTmaWarpSpecializedPingpongEEENS5_IJNSA_ILi64EEENSA_ILi80EEESG_EEENS_6half_tENS5_IJlSC_lEEESJ_SK_NS4_8TiledMMAINS4_8MMA_AtomIJNS4_4SM904GMMA25MMA_64x16x16_F32F16F16_SSILNSO_5MajorE0ELSQ_0ELNSO_7ScaleInE1ELSR_1EEEEEENS4_6LayoutINS5_IJSC_SC_SC_EEENS5_IJNSA_ILi0EEESW_SW_EEEEENS5_IJNS4_10UnderscoreESZ_SZ_EEEEENS4_13SM90_TMA_LOADENS4_14ComposedLayoutINS4_7SwizzleILi3ELi4ELi3EEENS4_18smem_ptr_flag_bitsILi16EEENSU_INS5_IJNSA_ILi8EEESG_EEENS5_IJSG_SC_EEEEEEEvNS4_8identityENS4_23SM90_TMA_LOAD_MULTICASTES1C_vS1D_EENS_8epilogue10collective6detail29Sm90TmaWarpSpecializedAdapterINS1H_15DefaultEpilogueISJ_SK_SK_NS1G_6thread17LinearCombinationISJ_Li1EffLNS1L_9ScaleType4KindE0ELNS_15FloatRoundStyleE2ESJ_EENS1_15EpilogueDefaultEEEEEvvEEEEvNT_6ParamsE,@function
        .size           _ZN7cutlass13device_kernelINS_4gemm6kernel13GemmUniversalIN4cute5tupleIJiiiiEEENS1_10collective13CollectiveMmaINS1_34MainloopSm90TmaGmmaWarpSpecializedILi12ENS5_IJNS4_1CILi2EEENSA_ILi1EEESC_EEENS1_32KernelTmaWarpSpecializedPingpongEEENS5_IJNSA_ILi64EEENSA_ILi80EEESG_EEENS_6half_tENS5_IJlSC_lEEESJ_SK_NS4_8TiledMMAINS4_8MMA_AtomIJNS4_4SM904GMMA25MMA_64x16x16_F32F16F16_SSILNSO_5MajorE0ELSQ_0ELNSO_7ScaleInE1ELSR_1EEEEEENS4_6LayoutINS5_IJSC_SC_SC_EEENS5_IJNSA_ILi0EEESW_SW_EEEEENS5_IJNS4_10UnderscoreESZ_SZ_EEEEENS4_13SM90_TMA_LOADENS4_14ComposedLayoutINS4_7SwizzleILi3ELi4ELi3EEENS4_18smem_ptr_flag_bitsILi16EEENSU_INS5_IJNSA_ILi8EEESG_EEENS5_IJSG_SC_EEEEEEEvNS4_8identityENS4_23SM90_TMA_LOAD_MULTICASTES1C_vS1D_EENS_8epilogue10collective6detail29Sm90TmaWarpSpecializedAdapterINS1H_15DefaultEpilogueISJ_SK_SK_NS1G_6thread17LinearCombinationISJ_Li1EffLNS1L_9ScaleType4KindE0ELNS_15FloatRoundStyleE2ESJ_EENS1_15EpilogueDefaultEEEEEvvEEEEvNT_6ParamsE,(.L_x_170 - _ZN7cutlass13device_kernelINS_4gemm6kernel13GemmUniversalIN4cute5tupleIJiiiiEEENS1_10collective13CollectiveMmaINS1_34MainloopSm90TmaGmmaWarpSpecializedILi12ENS5_IJNS4_1CILi2EEENSA_ILi1EEESC_EEENS1_32KernelTmaWarpSpecializedPingpongEEENS5_IJNSA_ILi64EEENSA_ILi80EEESG_EEENS_6half_tENS5_IJlSC_lEEESJ_SK_NS4_8TiledMMAINS4_8MMA_AtomIJNS4_4SM904GMMA25MMA_64x16x16_F32F16F16_SSILNSO_5MajorE0ELSQ_0ELNSO_7ScaleInE1ELSR_1EEEEEENS4_6LayoutINS5_IJSC_SC_SC_EEENS5_IJNSA_ILi0EEESW_SW_EEEEENS5_IJNS4_10UnderscoreESZ_SZ_EEEEENS4_13SM90_TMA_LOADENS4_14ComposedLayoutINS4_7SwizzleILi3ELi4ELi3EEENS4_18smem_ptr_flag_bitsILi16EEENSU_INS5_IJNSA_ILi8EEESG_EEENS5_IJSG_SC_EEEEEEEvNS4_8identityENS4_23SM90_TMA_LOAD_MULTICASTES1C_vS1D_EENS_8epilogue10collective6detail29Sm90TmaWarpSpecializedAdapterINS1H_15DefaultEpilogueISJ_SK_SK_NS1G_6thread17LinearCombinationISJ_Li1EffLNS1L_9ScaleType4KindE0ELNS_15FloatRoundStyleE2ESJ_EENS1_15EpilogueDefaultEEEEEvvEEEEvNT_6ParamsE)
        .other          _ZN7cutlass13device_kernelINS_4gemm6kernel13GemmUniversalIN4cute5tupleIJiiiiEEENS1_10collective13CollectiveMmaINS1_34MainloopSm90TmaGmmaWarpSpecializedILi12ENS5_IJNS4_1CILi2EEENSA_ILi1EEESC_EEENS1_32KernelTmaWarpSpecializedPingpongEEENS5_IJNSA_ILi64EEENSA_ILi80EEESG_EEENS_6half_tENS5_IJlSC_lEEESJ_SK_NS4_8TiledMMAINS4_8MMA_AtomIJNS4_4SM904GMMA25MMA_64x16x16_F32F16F16_SSILNSO_5MajorE0ELSQ_0ELNSO_7ScaleInE1ELSR_1EEEEEENS4_6LayoutINS5_IJSC_SC_SC_EEENS5_IJNSA_ILi0EEESW_SW_EEEEENS5_IJNS4_10UnderscoreESZ_SZ_EEEEENS4_13SM90_TMA_LOADENS4_14ComposedLayoutINS4_7SwizzleILi3ELi4ELi3EEENS4_18smem_ptr_flag_bitsILi16EEENSU_INS5_IJNSA_ILi8EEESG_EEENS5_IJSG_SC_EEEEEEEvNS4_8identityENS4_23SM90_TMA_LOAD_MULTICASTES1C_vS1D_EENS_8epilogue10collective6detail29Sm90TmaWarpSpecializedAdapterINS1H_15DefaultEpilogueISJ_SK_SK_NS1G_6thread17LinearCombinationISJ_Li1EffLNS1L_9ScaleType4KindE0ELNS_15FloatRoundStyleE2ESJ_EENS1_15EpilogueDefaultEEEEEvvEEEEvNT_6ParamsE,@"STO_CUDA_ENTRY STV_DEFAULT"
_ZN7cutlass13device_kernelINS_4gemm6kernel13GemmUniversalIN4cute5tupleIJiiiiEEENS1_10collective13CollectiveMmaINS1_34MainloopSm90TmaGmmaWarpSpecializedILi12ENS5_IJNS4_1CILi2EEENSA_ILi1EEESC_EEENS1_32KernelTmaWarpSpecializedPingpongEEENS5_IJNSA_ILi64EEENSA_ILi80EEESG_EEENS_6half_tENS5_IJlSC_lEEESJ_SK_NS4_8TiledMMAINS4_8MMA_AtomIJNS4_4SM904GMMA25MMA_64x16x16_F32F16F16_SSILNSO_5MajorE0ELSQ_0ELNSO_7ScaleInE1ELSR_1EEEEEENS4_6LayoutINS5_IJSC_SC_SC_EEENS5_IJNSA_ILi0EEESW_SW_EEEEENS5_IJNS4_10UnderscoreESZ_SZ_EEEEENS4_13SM90_TMA_LOADENS4_14ComposedLayoutINS4_7SwizzleILi3ELi4ELi3EEENS4_18smem_ptr_flag_bitsILi16EEENSU_INS5_IJNSA_ILi8EEESG_EEENS5_IJSG_SC_EEEEEEEvNS4_8identityENS4_23SM90_TMA_LOAD_MULTICASTES1C_vS1D_EENS_8epilogue10collective6detail29Sm90TmaWarpSpecializedAdapterINS1H_15DefaultEpilogueISJ_SK_SK_NS1G_6thread17LinearCombinationISJ_Li1EffLNS1L_9ScaleType4KindE0ELNS_15FloatRoundStyleE2ESJ_EENS1_15EpilogueDefaultEEEEEvvEEEEvNT_6ParamsE:
[----:B------:R-:W0:Y:S02]  /*0000*/  LDC R1, c[0x0][0x28] ;  /* 0x00000a00ff017b82 */ /* 0x000e240000000800 */
[----:B0-----:R-:W-:Y:S01]  /*0010*/  VIADD R1, R1, 0xfffffff8 ;  /* 0xfffffff801017836 */ /* 0x001fe20000000000 */
[----:B------:R-:W0:Y:S01]  /*0020*/  S2R R4, SR_TID.X ;  /* 0x0000000000047919 */ /* 0x000e220000002100 */
[----:B------:R-:W-:Y:S01]  /*0030*/  ELECT P0, URZ, PT ;  /* 0x00000000003f782f */ /* 0x000fe20003800000 */
[----:B------:R-:W-:Y:S01]  /*0040*/  BSSY B0, `(.L_x_0) ;  /* 0x000000f000007945 */ /* 0x000fe20003800000 */
[--C-:B0-----:R-:W-:Y:S02]  /*0050*/  SHF.R.U32.HI R0, RZ, 0x5, R4.reuse ;  /* 0x00000005ff007819 */ /* 0x101fe40000011604 */
[----:B------:R-:W-:-:S03]  /*0060*/  SHF.R.U32.HI R7, RZ, 0x7, R4 ;  /* 0x00000007ff077819 */ /* 0x000fc60000011604 */
[----:B------:R-:W0:Y:S04]  /*0070*/  SHFL.IDX PT, R2, R0, RZ, 0x1f ;  /* 0x00001fff00027589 */ /* 0x000e2800000e0000 */
[----:B------:R1:W2:Y:S01]  /*0080*/  SHFL.IDX PT, R10, R7, RZ, 0x1f ;  /* 0x00001fff070a7589 */ /* 0x0002a200000e0000 */
[----:B0-----:R-:W-:-:S13]  /*0090*/  ISETP.NE.OR P0, PT, R2, RZ, !P0 ;  /* 0x000000ff0200720c */ /* 0x001fda0004705670 */
[----:B-12---:R-:W-:Y:S05]  /*00a0*/  @P0 BRA `(.L_x_1) ;  /* 0x0000000000200947 */ /* 0x006fea0003800000 */
[----:B------:R-:W-:Y:S02]  /*00b0*/  ULDC.64 UR4, c[0x0][0x198] ;  /* 0x0000660000047ab9 */ /* 0x000fe40000000a00 */
[----:B------:R-:W-:Y:S02]  /*00c0*/  UIADD3 UR6, UP0, UR4, 0xf0, URZ ;  /* 0x000000f004067890 */ /* 0x000fe4000ff1e03f */
[----:B------:R-:W-:Y:S02]  /*00d0*/  UIADD3 UR4, UP1, UR4, 0x1f0, URZ ;  /* 0x000001f004047890 */ /* 0x000fe4000ff3e03f */
[----:B------:R-:W-:Y:S02]  /*00e0*/  UIADD3.X UR7, URZ, UR5, URZ, UP0, !UPT ;  /* 0x000000053f077290 */ /* 0x000fe400087fe43f */
[----:B------:R-:W-:-:S07]  /*00f0*/  UIADD3.X UR5, URZ, UR5, URZ, UP1, !UPT ;  /* 0x000000053f057290 */ /* 0x000fce0008ffe43f */
[----:B------:R0:W-:Y:S02]  /*0100*/  UTMACCTL.PF [UR6] ;  /* 0x00000000060079b9 */ /* 0x0001e40008040000 */
[----:B------:R0:W-:Y:S02]  /*0110*/  UTMACCTL.PF [UR4] ;  /* 0x00000000040079b9 */ /* 0x0001e40008040000 */
[----:B0-----:R-:W-:Y:S01]  /*0120*/  NOP ;  /* 0x0000000000007918 */ /* 0x001fe20000000000 */
.L_x_1:
[----:B------:R-:W-:Y:S05]  /*0130*/  BSYNC B0 ;  /* 0x0000000000007941 */ /* 0x000fea0003800000 */
.L_x_0:
[----:B------:R-:W0:Y:S02]  /*0140*/  SHFL.IDX PT, R9, R0, RZ, 0x1f ;  /* 0x00001fff00097589 */ /* 0x000e2400000e0000 */
[----:B0-----:R-:W-:-:S13]  /*0150*/  ISETP.NE.AND P0, PT, R9, RZ, PT ;  /* 0x000000ff0900720c */ /* 0x001fda0003f05270 */
[----:B------:R-:W-:Y:S05]  /*0160*/  @P0 BRA `(.L_x_2) ;  /* 0x0000000000a40947 */ /* 0x000fea0003800000 */
[----:B------:R-:W-:Y:S01]  /*0170*/  ELECT P0, URZ, PT ;  /* 0x00000000003f782f */ /* 0x000fe20003800000 */
[----:B------:R-:W-:-:S12]  /*0180*/  BSSY B0, `(.L_x_2) ;  /* 0x0000027000007945 */ /* 0x000fd80003800000 */
[----:B------:R-:W-:Y:S05]  /*0190*/  @!P0 BRA `(.L_x_3) ;  /* 0x0000000000948947 */ /* 0x000fea0003800000 */
[----:B------:R-:W0:Y:S01]  /*01a0*/  S2UR UR8, SR_CgaCtaId ;  /* 0x00000000000879c3 */ /* 0x000e220000008800 */
[----:B------:R-:W-:Y:S01]  /*01b0*/  UMOV UR4, 0x400 ;  /* 0x0000040000047882 */ /* 0x000fe20000000000 */
[----:B------:R-:W-:Y:S01]  /*01c0*/  UMOV UR5, 0x1 ;  /* 0x0000000100057882 */ /* 0x000fe20000000000 */
[----:B------:R-:W-:Y:S02]  /*01d0*/  UMOV UR6, 0x2 ;  /* 0x0000000200067882 */ /* 0x000fe40000000000 */
[----:B------:R-:W-:-:S04]  /*01e0*/  UIADD3 UR6, -UR6, 0x100000, URZ ;  /* 0x0010000006067890 */ /* 0x000fc8000fffe13f */
[----:B------:R-:W-:Y:S02]  /*01f0*/  USHF.L.U32 UR7, UR6, 0xb, URZ ;  /* 0x0000000b06077899 */ /* 0x000fe4000800063f */
[----:B------:R-:W-:Y:S02]  /*0200*/  USHF.L.U32 UR6, UR6, 0x1, URZ ;  /* 0x0000000106067899 */ /* 0x000fe4000800063f */
[----:B0-----:R-:W-:Y:S02]  /*0210*/  ULEA UR8, UR8, UR4, 0x18 ;  /* 0x0000000408087291 */ /* 0x001fe4000f8ec03f */
[----:B------:R-:W-:-:S04]  /*0220*/  UIADD3 UR4, -UR5, 0x100000, URZ ;  /* 0x0010000005047890 */ /* 0x000fc8000fffe13f */
[----:B------:R-:W-:Y:S02]  /*0230*/  USHF.L.U32 UR5, UR4, 0xb, URZ ;  /* 0x0000000b04057899 */ /* 0x000fe4000800063f */
[----:B------:R-:W-:Y:S01]  /*0240*/  USHF.L.U32 UR4, UR4, 0x1, URZ ;  /* 0x0000000104047899 */ /* 0x000fe2000800063f */
[----:B------:R-:W0:Y:S11]  /*0250*/  FENCE.VIEW.ASYNC.S ;  /* 0x00000000000073c6 */ /* 0x000e360000000000 */
[----:B0-----:R0:W1:Y:S01]  /*0260*/  SYNCS.EXCH.64 URZ, [UR8], UR4 ;  /* 0x00000004083f75b2 */ /* 0x0010620008000100 */
[----:B------:R0:W2:Y:S01]  /*0270*/  SYNCS.EXCH.64 URZ, [UR8+0x60], UR6 ;  /* 0x00006006083f75b2 */ /* 0x0000a20008000100 */
[----:B------:R0:W3:Y:S01]  /*0280*/  SYNCS.EXCH.64 URZ, [UR8+0x8], UR4 ;  /* 0x00000804083f75b2 */ /* 0x0000e20008000100 */
[----:B------:R0:W4:Y:S01]  /*0290*/  SYNCS.EXCH.64 URZ, [UR8+0x68], UR6 ;  /* 0x00006806083f75b2 */ /* 0x0001220008000100 */
[----:B------:R0:W0:Y:S01]  /*02a0*/  SYNCS.EXCH.64 URZ, [UR8+0x10], UR4 ;  /* 0x00001004083f75b2 */ /* 0x0000220008000100 */
        /* <DEDUP_REMOVED lines=19> */
[----:B-1----:R-:W-:Y:S01]  /*03e0*/  NOP ;  /* 0x0000000000007918 */ /* 0x002fe20000000000 */
.L_x_3:
[----:B0-----:R-:W-:Y:S05]  /*03f0*/  BSYNC B0 ;  /* 0x0000000000007941 */ /* 0x001fea0003800000 */
.L_x_2:
[----:B------:R-:W0:Y:S01]  /*0400*/  SHFL.IDX PT, R12, R0, RZ, 0x1f ;  /* 0x00001fff000c7589 */ /* 0x000e2200000e0000 */
[----:B------:R-:W1:Y:S01]  /*0410*/  S2UR UR12, SR_CTAID.X ;  /* 0x00000000000c79c3 */ /* 0x000e620000002500 */
[----:B------:R-:W-:Y:S02]  /*0420*/  SHF.R.S32.HI R3, RZ, 0x1f, R4 ;  /* 0x0000001fff037819 */ /* 0x000fe40000011404 */
[----:B------:R-:W-:Y:S01]  /*0430*/  ELECT P0, URZ, PT ;  /* 0x00000000003f782f */ /* 0x000fe20003800000 */
[----:B------:R-:W5:Y:S01]  /*0440*/  SHFL.IDX PT, R11, R0, RZ, 0x1f ;  /* 0x00001fff000b7589 */ /* 0x000f6200000e0000 */
[----:B------:R-:W-:Y:S01]  /*0450*/  ULDC UR4, c[0x0][0x150] ;  /* 0x0000540000047ab9 */ /* 0x000fe20000000800 */
[----:B------:R-:W-:Y:S02]  /*0460*/  LEA.HI R3, R3, R4, RZ, 0x7 ;  /* 0x0000000403037211 */ /* 0x000fe400078f38ff */
[----:B------:R-:W-:Y:S01]  /*0470*/  ELECT P1, URZ, PT ;  /* 0x00000000003f782f */ /* 0x000fe20003820000 */
[----:B------:R-:W2:Y:S01]  /*0480*/  S2R R6, SR_CTAID.Y ;  /* 0x0000000000067919 */ /* 0x000ea20000002600 */
[----:B------:R-:W3:Y:S01]  /*0490*/  LDC R14, c[0x0][0x144] ;  /* 0x00005100ff0e7b82 */ /* 0x000ee20000000800 */
[----:B------:R-:W-:Y:S01]  /*04a0*/  LOP3.LUT R3, R3, 0xffffff80, RZ, 0xc0, !PT ;  /* 0xffffff8003037812 */ /* 0x000fe200078ec0ff */
[----:B------:R-:W-:Y:S01]  /*04b0*/  UMOV UR11, 0x80 ;  /* 0x00000080000b7882 */ /* 0x000fe20000000000 */
[----:B------:R-:W4:Y:S01]  /*04c0*/  SHFL.IDX PT, R16, R7, RZ, 0x1f ;  /* 0x00001fff07107589 */ /* 0x000f2200000e0000 */
[----:B------:R-:W-:Y:S01]  /*04d0*/  NOP ;  /* 0x0000000000007918 */ /* 0x000fe20000000000 */
[----:B------:R-:W-:Y:S01]  /*04e0*/  NOP ;  /* 0x0000000000007918 */ /* 0x000fe20000000000 */
[----:B------:R-:W-:Y:S01]  /*04f0*/  IMAD.IADD R5, R4, 0x1, -R3 ;  /* 0x0000000104057824 */ /* 0x000fe200078e0a03 */
[C---:B------:R-:W-:Y:S01]  /*0500*/  ISETP.NE.AND P4, PT, R10.reuse, RZ, PT ;  /* 0x000000ff0a00720c */ /* 0x040fe20003f85270 */
[----:B------:R-:W4:Y:S01]  /*0510*/  LDC R15, c[0x0][0x140] ;  /* 0x00005000ff0f7b82 */ /* 0x000f220000000800 */
[----:B------:R-:W-:-:S02]  /*0520*/  VIADD R36, R10, 0xffffffff ;  /* 0xffffffff0a247836 */ /* 0x000fc40000000000 */
[----:B------:R-:W-:Y:S01]  /*0530*/  SHF.R.S32.HI R8, RZ, 0x1f, R5 ;  /* 0x0000001fff087819 */ /* 0x000fe20000011405 */
[----:B------:R-:W-:Y:S02]  /*0540*/  IMAD.MOV.U32 R65, RZ, RZ, 0x1 ;  /* 0x00000001ff417424 */ /* 0x000fe400078e00ff */
[----:B------:R-:W-:Y:S02]  /*0550*/  ISETP.GE.U32.AND P6, PT, R36, 0x2, PT ;  /* 0x000000022400780c */ /* 0x000fe40003fc6070 */
[----:B0-----:R-:W-:Y:S01]  /*0560*/  ISETP.NE.OR P0, PT, R12, RZ, !P0 ;  /* 0x000000ff0c00720c */ /* 0x001fe20004705670 */
[----:B------:R-:W0:Y:S01]  /*0570*/  LDC R25, c[0x0][0x148] ;  /* 0x00005200ff197b82 */ /* 0x000e220000000800 */
[----:B-1----:R-:W-:Y:S02]  /*0580*/  I2FP.F32.U32 R12, UR12 ;  /* 0x0000000c000c7c45 */ /* 0x002fe40008201000 */
[----:B------:R-:W-:Y:S02]  /*0590*/  LEA.HI R3, R8, R5, RZ, 0x3 ;  /* 0x0000000508037211 */ /* 0x000fe400078f18ff */
[----:B-----5:R-:W-:Y:S01]  /*05a0*/  ISETP.NE.OR P1, PT, R11, RZ, !P1 ;  /* 0x000000ff0b00720c */ /* 0x020fe20004f25670 */
[----:B------:R-:W-:Y:S01]  /*05b0*/  FMUL R13, R12, UR4 ;  /* 0x000000040c0d7c20 */ /* 0x000fe20008400000 */
[--C-:B------:R-:W-:Y:S01]  /*05c0*/  SHF.R.S32.HI R0, RZ, 0x3, R3.reuse ;  /* 0x00000003ff007819 */ /* 0x100fe20000011403 */
[----:B------:R-:W-:Y:S01]  /*05d0*/  ULDC UR4, c[0x0][0x154] ;  /* 0x0000550000047ab9 */ /* 0x000fe20000000800 */
[----:B------:R-:W-:-:S02]  /*05e0*/  SHF.R.S32.HI R3, RZ, 0x1f, R3 ;  /* 0x0000001fff037819 */ /* 0x000fc40000011403 */
[----:B------:R-:W-:Y:S01]  /*05f0*/  SHF.R.S32.HI R12, RZ, 0x1f, R9 ;  /* 0x0000001fff0c7819 */ /* 0x000fe20000011409 */
[----:B------:R-:W1:Y:S01]  /*0600*/  F2I.U32.TRUNC.NTZ R13, R13 ;  /* 0x0000000d000d7305 */ /* 0x000e62000020f000 */
[----:B------:R-:W-:Y:S01]  /*0610*/  LEA.HI R11, R3, R0, RZ, 0x2 ;  /* 0x00000000030b7211 */ /* 0x000fe200078f10ff */
[----:B------:R-:W-:Y:S01]  /*0620*/  VOTEU.ALL UP1, P0 ;  /* 0x00000000003f7886 */ /* 0x000fe20000020000 */
[----:B------:R-:W-:Y:S01]  /*0630*/  LEA.HI R12, R12, R9, RZ, 0x2 ;  /* 0x000000090c0c7211 */ /* 0x000fe200078f10ff */
[----:B------:R-:W-:Y:S01]  /*0640*/  VOTEU.ALL UP0, P0 ;  /* 0x00000000003f7886 */ /* 0x000fe20000000000 */
[----:B------:R-:W-:Y:S01]  /*0650*/  SHF.R.S32.HI R3, RZ, 0x1f, R2 ;  /* 0x0000001fff037819 */ /* 0x000fe20000011402 */
[----:B------:R-:W-:Y:S01]  /*0660*/  VOTEU.ALL UP2, P1 ;  /* 0x00000000003f7886 */ /* 0x000fe20000840000 */
[----:B------:R-:W-:Y:S01]  /*0670*/  LOP3.LUT R11, R11, 0xfffffffc, RZ, 0xc0, !PT ;  /* 0xfffffffc0b0b7812 */ /* 0x000fe200078ec0ff */
[----:B------:R-:W5:Y:S01]  /*0680*/  @!UP1 S2UR UR7, SR_CgaCtaId ;  /* 0x00000000000799c3 */ /* 0x000f620000008800 */
[----:B------:R-:W-:Y:S01]  /*0690*/  LOP3.LUT R12, R12, 0x3ffffffc, RZ, 0xc0, !PT ;  /* 0x3ffffffc0c0c7812 */ /* 0x000fe200078ec0ff */
[----:B------:R-:W-:Y:S01]  /*06a0*/  @!UP1 UMOV UR6, 0x400 ;  /* 0x0000040000069882 */ /* 0x000fe20000000000 */
[----:B------:R-:W-:Y:S01]  /*06b0*/  LEA.HI R3, R3, R2, RZ, 0x2 ;  /* 0x0000000203037211 */ /* 0x000fe200078f10ff */
[----:B------:R-:W-:Y:S01]  /*06c0*/  IMAD.IADD R11, R0, 0x1, -R11 ;  /* 0x00000001000b7824 */ /* 0x000fe200078e0a0b */
[----:B------:R-:W-:Y:S01]  /*06d0*/  @!UP2 UMOV UR9, 0x400 ;  /* 0x000004000009a882 */ /* 0x000fe20000000000 */
[----:B------:R-:W-:Y:S01]  /*06e0*/  IMAD.IADD R12, R9, 0x1, -R12 ;  /* 0x00000001090c7824 */ /* 0x000fe200078e0a0c */
[----:B------:R-:W-:Y:S01]  /*06f0*/  LOP3.LUT R3, R3, 0xfffffffc, RZ, 0xc0, !PT ;  /* 0xfffffffc03037812 */ /* 0x000fe200078ec0ff */
[----:B------:R-:W0:Y:S01]  /*0700*/  @!UP2 S2UR UR10, SR_CgaCtaId ;  /* 0x00000000000aa9c3 */ /* 0x000e220000008800 */
[----:B-1----:R-:W-:Y:S01]  /*0710*/  IMAD.MOV R13, RZ, RZ, -R13 ;  /* 0x000000ffff0d7224 */ /* 0x002fe200078e0a0d */
[----:B------:R-:W-:Y:S01]  /*0720*/  VOTEU.ALL UP3, P1 ;  /* 0x00000000003f7886 */ /* 0x000fe20000860000 */
[----:B------:R-:W-:Y:S01]  /*0730*/  IMAD R11, R12, 0x4, R11 ;  /* 0x000000040c0b7824 */ /* 0x000fe200078e020b */
[----:B------:R-:W-:Y:S01]  /*0740*/  VOTEU.ALL UP4, P1 ;  /* 0x00000000003f7886 */ /* 0x000fe20000880000 */
[----:B------:R-:W-:Y:S01]  /*0750*/  IMAD.IADD R9, R2, 0x1, -R3 ;  /* 0x0000000102097824 */ /* 0x000fe200078e0a03 */
[----:B--2---:R-:W-:Y:S01]  /*0760*/  I2FP.F32.U32 R2, R6 ;  /* 0x0000000600027245 */ /* 0x004fe20000201000 */
[----:B---3--:R-:W-:Y:S01]  /*0770*/  IMAD R21, R14, R13, UR12 ;  /* 0x0000000c0e157e24 */ /* 0x008fe2000f8e020d */
[C---:B------:R-:W-:Y:S01]  /*0780*/  LEA.HI R0, R11.reuse, R11, RZ, 0x1 ;  /* 0x0000000b0b007211 */ /* 0x040fe200078f08ff */
[C---:B------:R-:W-:Y:S01]  /*0790*/  IMAD.SHL.U32 R64, R11.reuse, 0x4, RZ ;  /* 0x000000040b407824 */ /* 0x040fe200078e00ff */
[----:B------:R-:W-:Y:S01]  /*07a0*/  VOTEU.ALL UP5, P1 ;  /* 0x00000000003f7886 */ /* 0x000fe200008a0000 */
[----:B------:R-:W-:Y:S01]  /*07b0*/  FMUL R2, R2, UR4 ;  /* 0x0000000402027c20 */ /* 0x000fe20008400000 */
[----:B------:R-:W-:Y:S01]  /*07c0*/  LOP3.LUT R0, R0, 0xfffffffe, RZ, 0xc0, !PT ;  /* 0xfffffffe00007812 */ /* 0x000fe200078ec0ff */
[----:B------:R-:W-:Y:S01]  /*07d0*/  UMOV UR4, 0x20 ;  /* 0x0000002000047882 */ /* 0x000fe20000000000 */
[----:B------:R-:W-:Y:S01]  /*07e0*/  LOP3.LUT R64, R11, 0xc, R64, 0x78, !PT ;  /* 0x0000000c0b407812 */ /* 0x000fe200078e7840 */
[----:B------:R-:W-:-:S04]  /*07f0*/  @!UP1 UIADD3 UR4, -UR4, 0x100000, URZ ;  /* 0x0010000004049890 */ /* 0x000fc8000fffe13f */
[----:B------:R-:W-:Y:S02]  /*0800*/  @!UP1 USHF.L.U32 UR5, UR4, 0xb, URZ ;  /* 0x0000000b04059899 */ /* 0x000fe4000800063f */
[----:B------:R-:W-:Y:S01]  /*0810*/  @!UP1 USHF.L.U32 UR4, UR4, 0x1, URZ ;  /* 0x0000000104049899 */ /* 0x000fe2000800063f */
[----:B----4-:R-:W-:Y:S01]  /*0820*/  ISETP.EQ.U32.AND P2, PT, R15, 0x1, PT ;  /* 0x000000010f00780c */ /* 0x010fe20003f42070 */
[----:B------:R-:W-:Y:S01]  /*0830*/  IMAD.IADD R0, R11, 0x1, -R0 ;  /* 0x000000010b007824 */ /* 0x000fe200078e0a00 */
[----:B------:R-:W1:Y:S01]  /*0840*/  F2I.U32.TRUNC.NTZ R2, R2 ;  /* 0x0000000200027305 */ /* 0x000e62000020f000 */
[----:B-----5:R-:W-:Y:S01]  /*0850*/  @!UP1 ULEA UR8, UR7, UR6, 0x18 ;  /* 0x0000000607089291 */ /* 0x020fe2000f8ec03f */
[----:B------:R-:W-:Y:S01]  /*0860*/  R2UR UR43, R16 ;  /* 0x00000000102b72ca */ /* 0x000fe200000e0000 */
[----:B------:R-:W-:-:S04]  /*0870*/  @!UP2 UIADD3 UR6, -UR11, 0x100000, URZ ;  /* 0x001000000b06a890 */ /* 0x000fc8000fffe13f */
[----:B------:R-:W-:Y:S02]  /*0880*/  @!UP2 USHF.L.U32 UR7, UR6, 0xb, URZ ;  /* 0x0000000b0607a899 */ /* 0x000fe4000800063f */
[----:B------:R-:W-:Y:S01]  /*0890*/  @!UP2 USHF.L.U32 UR6, UR6, 0x1, URZ ;  /* 0x000000010606a899 */ /* 0x000fe2000800063f */
[----:B------:R-:W-:Y:S01]  /*08a0*/  ISETP.NE.AND P3, PT, R0, R21, PT ;  /* 0x000000150000720c */ /* 0x000fe20003f65270 */
[----:B------:R-:W-:Y:S01]  /*08b0*/  VOTEU.ALL UP1, P0 ;  /* 0x00000000003f7886 */ /* 0x000fe20000020000 */
[----:B0-----:R-:W-:Y:S01]  /*08c0*/  @!UP2 ULEA UR9, UR10, UR9, 0x18 ;  /* 0x000000090a09a291 */ /* 0x001fe2000f8ec03f */
[----:B------:R-:W-:Y:S01]  /*08d0*/  LOP3.LUT P0, RZ, R5, 0x7, RZ, 0xc0, !PT ;  /* 0x0000000705ff7812 */ /* 0x000fe2000780c0ff */
[----:B------:R-:W-:Y:S01]  /*08e0*/  VOTEU.ALL UP2, P1 ;  /* 0x00000000003f7886 */ /* 0x000fe20000840000 */
[----:B------:R-:W-:Y:S02]  /*08f0*/  ISETP.NE.AND P1, PT, R9, 0x3, PT ;  /* 0x000000030900780c */ /* 0x000fe40003f25270 */
[----:B------:R-:W-:-:S02]  /*0900*/  ISETP.LT.U32.AND P0, PT, R64, 0x2, !P0 ;  /* 0x000000024000780c */ /* 0x000fc40004701070 */
[----:B------:R-:W-:Y:S01]  /*0910*/  ISETP.EQ.OR P1, PT, R9, RZ, !P1 ;  /* 0x000000ff0900720c */ /* 0x000fe20004f22670 */
[----:B------:R-:W0:Y:S02]  /*0920*/  FENCE.VIEW.ASYNC.S ;  /* 0x00000000000073c6 */ /* 0x000e240000000000 */
[----:B0-----:R0:W2:Y:S01]  /*0930*/  @!UP0 SYNCS.EXCH.64 URZ, [UR8+0xf0], UR4 ;  /* 0x0000f004083f85b2 */ /* 0x0010a20008000100 */
[----:B-1----:R-:W-:Y:S01]  /*0940*/  IMAD.MOV R20, RZ, RZ, -R2 ;  /* 0x000000ffff147224 */ /* 0x002fe200078e0a02 */
[----:B------:R-:W-:-:S03]  /*0950*/  @P3 LEA.HI R0, R64, R64, RZ, 0x1 ;  /* 0x0000004040003211 */ /* 0x000fc600078f08ff */
[----:B------:R-:W-:Y:S01]  /*0960*/  IMAD R3, R25, R20, R6 ;  /* 0x0000001419037224 */ /* 0x000fe200078e0206 */
[----:B------:R-:W-:Y:S02]  /*0970*/  ISETP.EQ.AND P1, PT, R10, RZ, P1 ;  /* 0x000000ff0a00720c */ /* 0x000fe40000f22270 */
[----:B------:R-:W-:Y:S02]  /*0980*/  @P3 SHF.R.S32.HI R0, RZ, 0x1, R0 ;  /* 0x00000001ff003819 */ /* 0x000fe40000011400 */
[----:B------:R-:W-:Y:S02]  /*0990*/  SEL R23, RZ, 0x1, !P1 ;  /* 0x00000001ff177807 */ /* 0x000fe40004800000 */
[----:B------:R-:W-:Y:S02]  /*09a0*/  @P3 ISETP.NE.AND P5, PT, R0, R3, PT ;  /* 0x000000030000320c */ /* 0x000fe40003fa5270 */
[----:B------:R-:W-:Y:S01]  /*09b0*/  SEL R0, RZ, 0x1, !P0 ;  /* 0x00000001ff007807 */ /* 0x000fe20004000000 */
[----:B------:R0:W1:Y:S01]  /*09c0*/  @!UP1 SYNCS.EXCH.64 URZ, [UR8+0xf8], UR4 ;  /* 0x0000f804083f95b2 */ /* 0x0000620008000100 */
[----:B------:R-:W-:Y:S01]  /*09d0*/  NOP ;  /* 0x0000000000007918 */ /* 0x000fe20000000000 */
[----:B------:R-:W-:-:S02]  /*09e0*/  @P3 SEL R65, RZ, 0x1, P5 ;  /* 0x00000001ff413807 */ /* 0x000fc40002800000 */
[----:B------:R-:W-:Y:S02]  /*09f0*/  SEL R23, R23, 0x2, P6 ;  /* 0x0000000217177807 */ /* 0x000fe40003000000 */
[----:B------:R-:W-:Y:S01]  /*0a00*/  LOP3.LUT R65, R65, R0, RZ, 0xc0, !PT ;  /* 0x0000000041417212 */ /* 0x000fe200078ec0ff */
[----:B------:R0:W3:Y:S01]  /*0a10*/  @!UP2 SYNCS.EXCH.64 URZ, [UR9+0xd0], UR6 ;  /* 0x0000d006093fa5b2 */ /* 0x0000e20008000100 */
[----:B------:R0:W4:Y:S01]  /*0a20*/  @!UP3 SYNCS.EXCH.64 URZ, [UR9+0xd8], UR6 ;  /* 0x0000d806093fb5b2 */ /* 0x0001220008000100 */
[----:B------:R0:W0:Y:S01]  /*0a30*/  @!UP4 SYNCS.EXCH.64 URZ, [UR9+0xe0], UR6 ;  /* 0x0000e006093fc5b2 */ /* 0x0000220008000100 */
[----:B------:R0:W0:Y:S01]  /*0a40*/  @!UP5 SYNCS.EXCH.64 URZ, [UR9+0xe8], UR6 ;  /* 0x0000e806093fd5b2 */ /* 0x0000220008000100 */
[----:B------:R-:W-:Y:S01]  /*0a50*/  NOP ;  /* 0x0000000000007918 */ /* 0x000fe20000000000 */
[----:B--2---:R-:W-:Y:S05]  /*0a60*/  @!P2 BRA `(.L_x_4) ;  /* 0x000000000008a947 */ /* 0x004fea0003800000 */
[----:B01-34-:R-:W-:Y:S01]  /*0a70*/  UCGABAR_ARV ;  /* 0x00000000000079c7 */ /* 0x01bfe20008000000 */
[----:B------:R-:W-:Y:S05]  /*0a80*/  BRA `(.L_x_5) ;  /* 0x0000000000047947 */ /* 0x000fea0003800000 */
.L_x_4:
[----:B01-34-:R-:W-:Y:S01]  /*0a90*/  NOP ;  /* 0x0000000000007918 */ /* 0x01bfe20000000000 */
.L_x_5:
[----:B------:R-:W-:Y:S01]  /*0aa0*/  ULDC.64 UR4, c[0x0][0x598] ;  /* 0x0001660000047ab9 */ /* 0x000fe20000000a00 */
[----:B------:R-:W-:Y:S01]  /*0ab0*/  ULDC.64 UR48, c[0x0][0x208] ;  /* 0x0000820000307ab9 */ /* 0x000fe20000000a00 */
[----:B------:R-:W-:-:S04]  /*0ac0*/  ISETP.NE.U32.AND P0, PT, RZ, UR4, PT ;  /* 0x00000004ff007c0c */ /* 0x000fc8000bf05070 */
[----:B------:R-:W-:-:S13]  /*0ad0*/  ISETP.NE.AND.EX P0, PT, RZ, UR5, PT, P0 ;  /* 0x00000005ff007c0c */ /* 0x000fda000bf05300 */
[----:B------:R-:W-:Y:S05]  /*0ae0*/  @!P0 BRA `(.L_x_6) ;  /* 0x00000000001c8947 */ /* 0x000fea0003800000 */
[----:B------:R-:W0:Y:S02]  /*0af0*/  LDC.64 R2, c[0x0][0x598] ;  /* 0x00016600ff027b82 */ /* 0x000e240000000a00 */
[----:B0-----:R-:W2:Y:S02]  /*0b00*/  LDG.E.64 R2, desc[UR48][R2.64] ;  /* 0x0000003002027981 */ /* 0x001ea4000c1e1b00 */
[----:B--2---:R-:W-:-:S04]  /*0b10*/  ISETP.NE.U32.AND P0, PT, R2, RZ, PT ;  /* 0x000000ff0200720c */ /* 0x004fc80003f05070 */
[----:B------:R-:W-:-:S13]  /*0b20*/  ISETP.NE.AND.EX P0, PT, R3, RZ, PT, P0 ;  /* 0x000000ff0300720c */ /* 0x000fda0003f05300 */
[----:B------:R-:W-:Y:S05]  /*0b30*/  @!P0 BRA `(.L_x_6) ;  /* 0x0000000000088947 */ /* 0x000fea0003800000 */
[----:B------:R0:W5:Y:S01]  /*0b40*/  LD.E R66, desc[UR48][R2.64] ;  /* 0x0000003002427980 */ /* 0x000162000c101900 */
[----:B------:R-:W-:Y:S05]  /*0b50*/  BRA `(.L_x_7) ;  /* 0x0000000000247947 */ /* 0x000fea0003800000 */
.L_x_6:
[----:B------:R-:W-:Y:S02]  /*0b60*/  ULDC.64 UR4, c[0x0][0x588] ;  /* 0x0001620000047ab9 */ /* 0x000fe40000000a00 */
[----:B------:R-:W-:-:S04]  /*0b70*/  ISETP.NE.U32.AND P0, PT, RZ, UR4, PT ;  /* 0x00000004ff007c0c */ /* 0x000fc8000bf05070 */
[----:B------:R-:W-:-:S13]  /*0b80*/  ISETP.NE.AND.EX P0, PT, RZ, UR5, PT, P0 ;  /* 0x00000005ff007c0c */ /* 0x000fda000bf05300 */
[----:B------:R-:W-:Y:S05]  /*0b90*/  @!P0 BRA `(.L_x_8) ;  /* 0x00000000000c8947 */ /* 0x000fea0003800000 */
[----:B------:R-:W0:Y:S02]  /*0ba0*/  LDC.64 R66, c[0x0][0x588] ;  /* 0x00016200ff427b82 */ /* 0x000e240000000a00 */
[----:B0-----:R1:W5:Y:S01]  /*0bb0*/  LDG.E R66, desc[UR48][R66.64] ;  /* 0x0000003042427981 */ /* 0x001362000c1e1900 */
[----:B------:R-:W-:Y:S05]  /*0bc0*/  BRA `(.L_x_7) ;  /* 0x0000000000087947 */ /* 0x000fea0003800000 */
.L_x_8:
[----:B------:R-:W-:Y:S02]  /*0bd0*/  ULDC UR4, c[0x0][0x580] ;  /* 0x0001600000047ab9 */ /* 0x000fe40000000800 */
[----:B------:R-:W-:-:S07]  /*0be0*/  IMAD.U32 R66, RZ, RZ, UR4 ;  /* 0x00000004ff427e24 */ /* 0x000fce000f8e00ff */
.L_x_7:
[----:B------:R-:W-:Y:S02]  /*0bf0*/  ULDC.64 UR4, c[0x0][0x5a0] ;  /* 0x0001680000047ab9 */ /* 0x000fe40000000a00 */
[----:B------:R-:W-:-:S04]  /*0c00*/  ISETP.NE.U32.AND P0, PT, RZ, UR4, PT ;  /* 0x00000004ff007c0c */ /* 0x000fc8000bf05070 */
[----:B------:R-:W-:-:S13]  /*0c10*/  ISETP.NE.AND.EX P0, PT, RZ, UR5, PT, P0 ;  /* 0x00000005ff007c0c */ /* 0x000fda000bf05300 */
[----:B------:R-:W-:Y:S05]  /*0c20*/  @!P0 BRA `(.L_x_9) ;  /* 0x00000000001c8947 */ /* 0x000fea0003800000 */
[----:B0-----:R-:W0:Y:S02]  /*0c30*/  LDC.64 R2, c[0x0][0x5a0] ;  /* 0x00016800ff027b82 */ /* 0x001e240000000a00 */
[----:B0-----:R-:W2:Y:S02]  /*0c40*/  LDG.E.64 R2, desc[UR48][R2.64] ;  /* 0x0000003002027981 */ /* 0x001ea4000c1e1b00 */
[----:B--2---:R-:W-:-:S04]  /*0c50*/  ISETP.NE.U32.AND P0, PT, R2, RZ, PT ;  /* 0x000000ff0200720c */ /* 0x004fc80003f05070 */
[----:B------:R-:W-:-:S13]  /*0c60*/  ISETP.NE.AND.EX P0, PT, R3, RZ, PT, P0 ;  /* 0x000000ff0300720c */ /* 0x000fda0003f05300 */
[----:B------:R-:W-:Y:S05]  /*0c70*/  @!P0 BRA `(.L_x_9) ;  /* 0x0000000000088947 */ /* 0x000fea0003800000 */
[----:B-1----:R0:W5:Y:S01]  /*0c80*/  LD.E R67, desc[UR48][R2.64] ;  /* 0x0000003002437980 */ /* 0x002162000c101900 */
[----:B------:R-:W-:Y:S05]  /*0c90*/  BRA `(.L_x_10) ;  /* 0x0000000000247947 */ /* 0x000fea0003800000 */
.L_x_9:
[----:B------:R-:W-:Y:S02]  /*0ca0*/  ULDC.64 UR4, c[0x0][0x590] ;  /* 0x0001640000047ab9 */ /* 0x000fe40000000a00 */
[----:B------:R-:W-:-:S04]  /*0cb0*/  ISETP.NE.U32.AND P0, PT, RZ, UR4, PT ;  /* 0x00000004ff007c0c */ /* 0x000fc8000bf05070 */
[----:B------:R-:W-:-:S13]  /*0cc0*/  ISETP.NE.AND.EX P0, PT, RZ, UR5, PT, P0 ;  /* 0x00000005ff007c0c */ /* 0x000fda000bf05300 */
[----:B------:R-:W-:Y:S05]  /*0cd0*/  @!P0 BRA `(.L_x_11) ;  /* 0x00000000000c8947 */ /* 0x000fea0003800000 */
[----:B0-----:R-:W1:Y:S02]  /*0ce0*/  LDC.64 R2, c[0x0][0x590] ;  /* 0x00016400ff027b82 */ /* 0x001e640000000a00 */
[----:B-1----:R1:W5:Y:S01]  /*0cf0*/  LDG.E R67, desc[UR48][R2.64] ;  /* 0x0000003002437981 */ /* 0x002362000c1e1900 */
[----:B------:R-:W-:Y:S05]  /*0d00*/  BRA `(.L_x_10) ;  /* 0x0000000000087947 */ /* 0x000fea0003800000 */
.L_x_11:
[----:B------:R-:W-:Y:S02]  /*0d10*/  ULDC UR4, c[0x0][0x584] ;  /* 0x0001610000047ab9 */ /* 0x000fe40000000800 */
[----:B-1----:R-:W-:-:S07]  /*0d20*/  IMAD.U32 R67, RZ, RZ, UR4 ;  /* 0x00000004ff437e24 */ /* 0x002fce000f8e00ff */
.L_x_10:
[----:B01----:R-:W0:Y:S01]  /*0d30*/  LDC R2, c[0x0][0x65c] ;  /* 0x00019700ff027b82 */ /* 0x003e220000000800 */
[----:B------:R-:W-:Y:S01]  /*0d40*/  ULDC UR6, c[0x0][0x28c] ;  /* 0x0000a30000067ab9 */ /* 0x000fe20000000800 */
[----:B------:R-:W-:Y:S01]  /*0d50*/  ISETP.NE.AND P0, PT, R10, 0x2, PT ;  /* 0x000000020a00780c */ /* 0x000fe20003f05270 */
[----:B------:R-:W-:Y:S01]  /*0d60*/  UIADD3 UR6, UR6, 0x3f, URZ ;  /* 0x0000003f06067890 */ /* 0x000fe2000fffe03f */
[----:B------:R-:W-:Y:S01]  /*0d70*/  IMAD.U32 R10, RZ, RZ, UR12 ;  /* 0x0000000cff0a7e24 */ /* 0x000fe2000f8e00ff */
[----:B------:R-:W-:Y:S01]  /*0d80*/  UMOV UR36, URZ ;  /* 0x0000003f00247c82 */ /* 0x000fe20008000000 */
[----:B------:R-:W-:Y:S01]  /*0d90*/  UMOV UR37, URZ ;  /* 0x0000003f00257c82 */ /* 0x000fe20008000000 */
[----:B------:R-:W-:Y:S01]  /*0da0*/  USHF.R.S32.HI UR7, URZ, 0x1f, UR6 ;  /* 0x0000001f3f077899 */ /* 0x000fe20008011406 */
[----:B------:R-:W-:-:S03]  /*0db0*/  ULDC.64 UR8, c[0x0][0x650] ;  /* 0x0001940000087ab9 */ /* 0x000fc60000000a00 */
[----:B------:R-:W-:-:S04]  /*0dc0*/  ULEA.HI UR7, UR7, UR6, URZ, 0x6 ;  /* 0x0000000607077291 */ /* 0x000fc8000f8f303f */
[----:B------:R-:W-:Y:S01]  /*0dd0*/  USHF.R.S32.HI UR38, URZ, 0x6, UR7 ;  /* 0x000000063f267899 */ /* 0x000fe20008011407 */
[----:B0-----:R-:W-:-:S13]  /*0de0*/  ISETP.NE.AND P1, PT, R2, 0x1, PT ;  /* 0x000000010200780c */ /* 0x001fda0003f25270 */
[----:B------:R-:W0:Y:S01]  /*0df0*/  @P1 LDC R17, c[0x0][0x10] ;  /* 0x00000400ff111b82 */ /* 0x000e220000000800 */
[----:B------:R-:W-:Y:S02]  /*0e00*/  @P1 IMAD.MOV.U32 R7, RZ, RZ, RZ ;  /* 0x000000ffff071224 */ /* 0x000fe400078e00ff */
[----:B------:R-:W-:-:S05]  /*0e10*/  @P1 IMAD.MOV.U32 R11, RZ, RZ, RZ ;  /* 0x000000ffff0b1224 */ /* 0x000fca00078e00ff */
[----:B------:R-:W1:Y:S01]  /*0e20*/  @!P1 LDC R3, c[0x0][0xc] ;  /* 0x00000300ff039b82 */ /* 0x000e620000000800 */
[----:B------:R-:W-:Y:S01]  /*0e30*/  ULDC UR4, c[0x0][0xc] ;  /* 0x0000030000047ab9 */ /* 0x000fe20000000800 */
[----:B------:R-:W-:Y:S02]  /*0e40*/  ULDC UR5, c[0x0][0x10] ;  /* 0x0000040000057ab9 */ /* 0x000fe40000000800 */
[----:B------:R-:W-:-:S04]  /*0e50*/  UIMAD.WIDE.U32 UR4, UR4, UR5, URZ ;  /* 0x00000005040472a5 */ /* 0x000fc8000f8e003f */
[----:B------:R-:W2:Y:S01]  /*0e60*/  LDC R0, c[0x0][0x14] ;  /* 0x00000500ff007b82 */ /* 0x000ea20000000800 */
[----:B0-----:R-:W-:-:S04]  /*0e70*/  @P1 IMAD.WIDE.U32 R16, R17, UR12, R6 ;  /* 0x0000000c11101c25 */ /* 0x001fc8000f8e0006 */
[----:B------:R-:W-:Y:S02]  /*0e80*/  @P1 IMAD.IADD R17, R17, 0x1, R11 ;  /* 0x0000000111111824 */ /* 0x000fe400078e020b */
[----:B------:R-:W-:Y:S02]  /*0e90*/  IMAD.MOV.U32 R11, RZ, RZ, RZ ;  /* 0x000000ffff0b7224 */ /* 0x000fe400078e00ff */
[----:B-1----:R-:W-:-:S04]  /*0ea0*/  @!P1 IMAD.WIDE.U32 R10, R6, R3, R10 ;  /* 0x00000003060a9225 */ /* 0x002fc800078e000a */
[----:B------:R-:W-:Y:S02]  /*0eb0*/  @!P1 IMAD.MOV.U32 R16, RZ, RZ, R10 ;  /* 0x000000ffff109224 */ /* 0x000fe400078e000a */
[----:B--2---:R-:W-:-:S04]  /*0ec0*/  IMAD.WIDE.U32 R12, R0, UR4, RZ ;  /* 0x00000004000c7c25 */ /* 0x004fc8000f8e00ff */
[----:B------:R-:W-:Y:S01]  /*0ed0*/  IMAD R3, R0, UR5, RZ ;  /* 0x0000000500037c24 */ /* 0x000fe2000f8e02ff */
[----:B------:R0:W-:Y:S01]  /*0ee0*/  STL.64 [R1], R12 ;  /* 0x0000000c01007387 */ /* 0x0001e20000100a00 */
[----:B------:R-:W-:Y:S02]  /*0ef0*/  @!P1 IMAD.MOV.U32 R17, RZ, RZ, R11 ;  /* 0x000000ffff119224 */ /* 0x000fe400078e000b */
[----:B------:R-:W-:Y:S01]  /*0f00*/  IMAD.IADD R0, R13, 0x1, R3 ;  /* 0x000000010d007824 */ /* 0x000fe200078e0203 */
[----:B------:R-:W-:Y:S06]  /*0f10*/  @P0 BRA `(.L_x_12) ;  /* 0x0000000000200947 */ /* 0x000fec0003800000 */
[----:B------:R-:W-:Y:S01]  /*0f20*/  UISETP.GE.U32.AND UP0, UPT, UR38, 0xc, UPT ;  /* 0x0000000c2600788c */ /* 0x000fe2000bf06070 */
[----:B------:R-:W-:Y:S01]  /*0f30*/  IADD3 R16, P0, R16, R12, RZ ;  /* 0x0000000c10107210 */ /* 0x000fe20007f1e0ff */
[----:B------:R-:W-:Y:S01]  /*0f40*/  UIMAD.WIDE.U32 UR4, UR38, -0x55555555, URZ ;  /* 0xaaaaaaab260478a5 */ /* 0x000fe2000f8e003f */
[----:B------:R-:W-:-:S03]  /*0f50*/  UMOV UR37, URZ ;  /* 0x0000003f00257c82 */ /* 0x000fc60008000000 */
[----:B------:R-:W-:Y:S01]  /*0f60*/  USHF.R.U32.HI UR4, URZ, 0x3, UR5 ;  /* 0x000000033f047899 */ /* 0x000fe20008011605 */
[----:B------:R-:W-:-:S03]  /*0f70*/  IMAD.X R17, R0, 0x1, R17, P0 ;  /* 0x0000000100117824 */ /* 0x000fc600000e0611 */
[----:B------:R-:W-:Y:S02]  /*0f80*/  UIMAD UR36, UR4, -0xc, UR38 ;  /* 0xfffffff4042478a4 */ /* 0x000fe4000f8e0226 */
[----:B------:R-:W-:-:S12]  /*0f90*/  @UP0 ULOP3.LUT UR37, UR4, 0x1, URZ, 0xc0, !UPT ;  /* 0x0000000104250892 */ /* 0x000fd8000f8ec03f */
.L_x_12:
[----:B------:R-:W-:Y:S01]  /*0fa0*/  ISETP.GE.U32.AND P0, PT, R16, UR8, PT ;  /* 0x0000000810007c0c */ /* 0x000fe2000bf06070 */
[----:B------:R-:W-:Y:S01]  /*0fb0*/  IMAD.MOV.U32 R22, RZ, RZ, -0x1 ;  /* 0xffffffffff167424 */ /* 0x000fe200078e00ff */
[----:B------:R-:W-:Y:S01]  /*0fc0*/  PRMT R3, RZ, 0x7610, R3 ;  /* 0x00007610ff037816 */ /* 0x000fe20000000003 */
[----:B------:R-:W-:Y:S01]  /*0fd0*/  IMAD.MOV.U32 R18, RZ, RZ, -0x1 ;  /* 0xffffffffff127424 */ /* 0x000fe200078e00ff */
[----:B------:R-:W-:Y:S01]  /*0fe0*/  ISETP.GE.U32.AND.EX P0, PT, R17, UR9, PT, P0 ;  /* 0x0000000911007c0c */ /* 0x000fe2000bf06100 */
[----:B------:R-:W-:-:S12]  /*0ff0*/  IMAD.MOV.U32 R19, RZ, RZ, -0x1 ;  /* 0xffffffffff137424 */ /* 0x000fd800078e00ff */
[----:B------:R-:W-:Y:S05]  /*1000*/  @P0 BRA `(.L_x_13) ;  /* 0x0000000400280947 */ /* 0x000fea0003800000 */
[----:B------:R-:W1:Y:S01]  /*1010*/  LDC.64 R26, c[0x0][0x628] ;  /* 0x00018a00ff1a7b82 */ /* 0x000e620000000a00 */
[----:B------:R-:W-:Y:S02]  /*1020*/  IMAD.MOV.U32 R10, RZ, RZ, R16 ;  /* 0x000000ffff0a7224 */ /* 0x000fe400078e0010 */
[----:B------:R-:W-:-:S05]  /*1030*/  IMAD.MOV.U32 R11, RZ, RZ, R17 ;  /* 0x000000ffff0b7224 */ /* 0x000fca00078e0011 */
[----:B------:R-:W2:Y:S08]  /*1040*/  LDC R18, c[0x0][0x630] ;  /* 0x00018c00ff127b82 */ /* 0x000eb00000000800 */
[----:B------:R-:W3:Y:S01]  /*1050*/  LDC.64 R28, c[0x0][0x620] ;  /* 0x00018800ff1c7b82 */ /* 0x000ee20000000a00 */
[----:B-1----:R-:W-:-:S04]  /*1060*/  ISETP.NE.U32.AND P0, PT, R26, RZ, PT ;  /* 0x000000ff1a00720c */ /* 0x002fc80003f05070 */
[----:B------:R-:W-:-:S13]  /*1070*/  ISETP.NE.AND.EX P0, PT, R27, RZ, PT, P0 ;  /* 0x000000ff1b00720c */ /* 0x000fda0003f05300 */
[----:B--23--:R-:W-:Y:S05]  /*1080*/  @!P0 BRA `(.L_x_14) ;  /* 0x0000000000288947 */ /* 0x00cfea0003800000 */
[----:B------:R-:W1:Y:S02]  /*1090*/  LDC R3, c[0x0][0x634] ;  /* 0x00018d00ff037b82 */ /* 0x000e640000000800 */
[----:B-1----:R-:W-:-:S05]  /*10a0*/  IADD3 R3, P0, R16, R3, RZ ;  /* 0x0000000310037210 */ /* 0x002fca0007f1e0ff */
[----:B------:R-:W-:-:S04]  /*10b0*/  IMAD.X R19, RZ, RZ, R17, P0 ;  /* 0x000000ffff137224 */ /* 0x000fc800000e0611 */
[----:B------:R-:W-:-:S04]  /*10c0*/  IMAD.WIDE.U32 R10, R19, R26, RZ ;  /* 0x0000001a130a7225 */ /* 0x000fc800078e00ff */
[----:B0-----:R-:W-:-:S04]  /*10d0*/  IMAD.WIDE.U32 R12, P0, R3, R27, R10 ;  /* 0x0000001b030c7225 */ /* 0x001fc8000780000a */
[----:B------:R-:W-:-:S04]  /*10e0*/  IMAD.WIDE.U32 R10, R3, R26, RZ ;  /* 0x0000001a030a7225 */ /* 0x000fc800078e00ff */
[----:B------:R-:W-:Y:S01]  /*10f0*/  IMAD.X R15, RZ, RZ, RZ, P0 ;  /* 0x000000ffff0f7224 */ /* 0x000fe200000e06ff */
[----:B------:R-:W-:Y:S01]  /*1100*/  IADD3 RZ, P0, R11, R12, RZ ;  /* 0x0000000c0bff7210 */ /* 0x000fe20007f1e0ff */
[----:B------:R-:W-:-:S04]  /*1110*/  IMAD.MOV.U32 R14, RZ, RZ, R13 ;  /* 0x000000ffff0e7224 */ /* 0x000fc800078e000d */
[----:B------:R-:W-:-:S08]  /*1120*/  IMAD.WIDE.U32.X R10, R19, R27, R14, P0 ;  /* 0x0000001b130a7225 */ /* 0x000fd000000e040e */
.L_x_14:
[----:B------:R-:W1:Y:S01]  /*1130*/  LDC.64 R32, c[0x0][0x640] ;  /* 0x00019000ff207b82 */ /* 0x000e620000000a00 */
[-CC-:B------:R-:W-:Y:S02]  /*1140*/  SHF.R.U64 R30, R10, R18.reuse, R11.reuse ;  /* 0x000000120a1e7219 */ /* 0x180fe4000000120b */
[----:B------:R-:W-:Y:S02]  /*1150*/  SHF.R.U32.HI R3, RZ, R18, R11 ;  /* 0x00000012ff037219 */ /* 0x000fe4000001160b */
[----:B0-----:R-:W-:-:S03]  /*1160*/  IADD3 R13, P0, RZ, -R30, RZ ;  /* 0x8000001eff0d7210 */ /* 0x001fc60007f1e0ff */
[----:B------:R-:W0:Y:S02]  /*1170*/  LDC R14, c[0x0][0x618] ;  /* 0x00018600ff0e7b82 */ /* 0x000e240000000800 */
[----:B------:R-:W-:Y:S02]  /*1180*/  IMAD.X R3, RZ, RZ, ~R3, P0 ;  /* 0x000000ffff037224 */ /* 0x000fe400000e0e03 */
[----:B------:R-:W-:-:S04]  /*1190*/  IMAD.WIDE.U32 R10, R13, R28, R16 ;  /* 0x0000001c0d0a7225 */ /* 0x000fc800078e0010 */
[----:B------:R-:W2:Y:S01]  /*11a0*/  LDC R15, c[0x0][0x608] ;  /* 0x00018200ff0f7b82 */ /* 0x000ea20000000800 */
[----:B------:R-:W-:Y:S02]  /*11b0*/  IMAD R12, R3, R28, RZ ;  /* 0x0000001c030c7224 */ /* 0x000fe400078e02ff */
[----:B------:R-:W-:Y:S02]  /*11c0*/  IMAD.MOV.U32 R28, RZ, RZ, 0x1 ;  /* 0x00000001ff1c7424 */ /* 0x000fe400078e00ff */
[----:B------:R-:W-:Y:S02]  /*11d0*/  IMAD R3, R13, R29, R12 ;  /* 0x0000001d0d037224 */ /* 0x000fe400078e020c */
[----:B------:R-:W-:Y:S01]  /*11e0*/  IMAD.MOV.U32 R12, RZ, RZ, -0x1 ;  /* 0xffffffffff0c7424 */ /* 0x000fe200078e00ff */
[----:B------:R-:W3:Y:S01]  /*11f0*/  LDC R31, c[0x0][0x658] ;  /* 0x00019600ff1f7b82 */ /* 0x000ee20000000800 */
[----:B------:R-:W-:Y:S01]  /*1200*/  IMAD.IADD R3, R11, 0x1, R3 ;  /* 0x000000010b037824 */ /* 0x000fe200078e0203 */
[----:B-1----:R-:W-:-:S04]  /*1210*/  ISETP.NE.U32.AND P0, PT, R32, RZ, PT ;  /* 0x000000ff2000720c */ /* 0x002fc80003f05070 */
[----:B------:R-:W-:Y:S02]  /*1220*/  ISETP.NE.AND.EX P0, PT, R33, RZ, PT, P0 ;  /* 0x000000ff2100720c */ /* 0x000fe40003f05300 */
[----:B------:R-:W1:Y:S01]  /*1230*/  LDC R24, c[0x0][0x600] ;  /* 0x00018000ff187b82 */ /* 0x000e620000000800 */
[-CC-:B0-----:R-:W-:Y:S02]  /*1240*/  SHF.R.U64 R27, R10, R14.reuse, R3.reuse ;  /* 0x0000000e0a1b7219 */ /* 0x181fe40000001203 */
[----:B------:R-:W-:-:S05]  /*1250*/  SHF.R.U32.HI R10, RZ, R14, R3 ;  /* 0x0000000eff0a7219 */ /* 0x000fca0000011603 */
[----:B------:R-:W0:Y:S01]  /*1260*/  LDC R22, c[0x0][0x648] ;  /* 0x00019200ff167b82 */ /* 0x000e220000000800 */
[-CC-:B--2---:R-:W-:Y:S02]  /*1270*/  SHF.R.U64 R35, R27, R15.reuse, R10.reuse ;  /* 0x0000000f1b237219 */ /* 0x184fe4000000120a */
[----:B------:R-:W-:-:S05]  /*1280*/  SHF.R.U32.HI R10, RZ, R15, R10 ;  /* 0x0000000fff0a7219 */ /* 0x000fca000001160a */
[----:B------:R-:W2:Y:S01]  /*1290*/  LDC R26, c[0x0][0x638] ;  /* 0x00018e00ff1a7b82 */ /* 0x000ea20000000800 */
[-CC-:B---3--:R-:W-:Y:S02]  /*12a0*/  SHF.R.U64 R34, R35, R31.reuse, R10.reuse ;  /* 0x0000001f23227219 */ /* 0x188fe4000000120a */
[-C--:B------:R-:W-:Y:S02]  /*12b0*/  SHF.L.U32 R3, R12, R31.reuse, RZ ;  /* 0x0000001f0c037219 */ /* 0x080fe400000006ff */
[----:B------:R-:W-:Y:S01]  /*12c0*/  SHF.R.U32.HI R11, RZ, R31, R10 ;  /* 0x0000001fff0b7219 */ /* 0x000fe2000001160a */
[----:B------:R-:W-:Y:S01]  /*12d0*/  IMAD.MOV.U32 R10, RZ, RZ, R34 ;  /* 0x000000ffff0a7224 */ /* 0x000fe200078e0022 */
[----:B------:R-:W-:Y:S01]  /*12e0*/  LOP3.LUT R18, RZ, R3, RZ, 0x33, !PT ;  /* 0x00000003ff127212 */ /* 0x000fe200078e33ff */
[----:B------:R-:W3:Y:S01]  /*12f0*/  LDC R29, c[0x0][0x610] ;  /* 0x00018400ff1d7b82 */ /* 0x000ee20000000800 */
[----:B------:R-:W-:Y:S05]  /*1300*/  @!P0 BRA `(.L_x_15) ;  /* 0x0000000000288947 */ /* 0x000fea0003800000 */
[----:B------:R-:W4:Y:S02]  /*1310*/  LDC R3, c[0x0][0x64c] ;  /* 0x00019300ff037b82 */ /* 0x000f240000000800 */
[----:B----4-:R-:W-:-:S05]  /*1320*/  IADD3 R3, P0, R34, R3, RZ ;  /* 0x0000000322037210 */ /* 0x010fca0007f1e0ff */
[----:B------:R-:W-:-:S04]  /*1330*/  IMAD.X R19, RZ, RZ, R11, P0 ;  /* 0x000000ffff137224 */ /* 0x000fc800000e060b */
[----:B------:R-:W-:-:S04]  /*1340*/  IMAD.WIDE.U32 R10, R19, R32, RZ ;  /* 0x00000020130a7225 */ /* 0x000fc800078e00ff */
[----:B------:R-:W-:-:S04]  /*1350*/  IMAD.WIDE.U32 R12, P0, R3, R33, R10 ;  /* 0x00000021030c7225 */ /* 0x000fc8000780000a */
[----:B------:R-:W-:-:S04]  /*1360*/  IMAD.WIDE.U32 R10, R3, R32, RZ ;  /* 0x00000020030a7225 */ /* 0x000fc800078e00ff */
[----:B------:R-:W-:Y:S01]  /*1370*/  IMAD.X R15, RZ, RZ, RZ, P0 ;  /* 0x000000ffff0f7224 */ /* 0x000fe200000e06ff */
[----:B------:R-:W-:Y:S01]  /*1380*/  IADD3 RZ, P0, R11, R12, RZ ;  /* 0x0000000c0bff7210 */ /* 0x000fe20007f1e0ff */
[----:B------:R-:W-:-:S04]  /*1390*/  IMAD.MOV.U32 R14, RZ, RZ, R13 ;  /* 0x000000ffff0e7224 */ /* 0x000fc800078e000d */
[----:B------:R-:W-:-:S08]  /*13a0*/  IMAD.WIDE.U32.X R10, R19, R33, R14, P0 ;  /* 0x00000021130a7225 */ /* 0x000fd000000e040e */
.L_x_15:
[----:B0-----:R-:W-:Y:S01]  /*13b0*/  SHF.R.U64 R7, R10, R22, R11 ;  /* 0x000000160a077219 */ /* 0x001fe2000000120b */
[----:B-1----:R-:W-:Y:S01]  /*13c0*/  VIADD R10, R24, 0xffffffff ;  /* 0xffffffff180a7836 */ /* 0x002fe20000000000 */
[----:B------:R-:W-:Y:S01]  /*13d0*/  SHF.L.U32 R3, R28, R31, RZ ;  /* 0x0000001f1c037219 */ /* 0x000fe200000006ff */
[----:B------:R-:W-:Y:S01]  /*13e0*/  @P1 IMAD R21, R25, R20, R6 ;  /* 0x0000001419151224 */ /* 0x000fe200078e0206 */
[----:B------:R-:W-:Y:S01]  /*13f0*/  LOP3.LUT R18, R35, R18, RZ, 0xc0, !PT ;  /* 0x0000001223127212 */ /* 0x000fe200078ec0ff */
[----:B------:R-:W-:Y:S02]  /*1400*/  IMAD.MOV R11, RZ, RZ, -R7 ;  /* 0x000000ffff0b7224 */ /* 0x000fe400078e0a07 */
[----:B------:R-:W-:Y:S02]  /*1410*/  IMAD.MOV.U32 R6, RZ, RZ, 0x1 ;  /* 0x00000001ff067424 */ /* 0x000fe400078e00ff */
[----:B------:R-:W-:Y:S01]  /*1420*/  IMAD R18, R3, R7, R18 ;  /* 0x0000000703127224 */ /* 0x000fe200078e0212 */
[----:B------:R-:W-:Y:S01]  /*1430*/  LOP3.LUT R7, R27, R10, RZ, 0xc0, !PT ;  /* 0x0000000a1b077212 */ /* 0x000fe200078ec0ff */
[----:B--2---:R-:W-:-:S02]  /*1440*/  IMAD R3, R11, R26, R34 ;  /* 0x0000001a0b037224 */ /* 0x004fc400078e0222 */
[----:B---3--:R-:W-:Y:S02]  /*1450*/  IMAD R22, R18, R29, R21 ;  /* 0x0000001d12167224 */ /* 0x008fe400078e0215 */
[----:B------:R-:W-:Y:S01]  /*1460*/  IMAD R7, R3, R24, R7 ;  /* 0x0000001803077224 */ /* 0x000fe200078e0207 */
[----:B------:R-:W-:Y:S01]  /*1470*/  PRMT R3, R6, 0x7610, R3 ;  /* 0x0000761006037816 */ /* 0x000fe20000000003 */
[----:B------:R-:W-:-:S03]  /*1480*/  IMAD.MOV.U32 R19, RZ, RZ, R30 ;  /* 0x000000ffff137224 */ /* 0x000fc600078e001e */
[----:B------:R-:W-:Y:S02]  /*1490*/  SEL R18, R7, R22, !P1 ;  /* 0x0000001607127207 */ /* 0x000fe40004800000 */
[----:B------:R-:W-:-:S07]  /*14a0*/  SEL R22, R22, R7, !P1 ;  /* 0x0000000716167207 */ /* 0x000fce0004800000 */
.L_x_13:
[----:B------:R-:W-:Y:S05]  /*14b0*/  @!P2 BRA `(.L_x_16) ;  /* 0x00000000000ca947 */ /* 0x000fea0003800000 */
[----:B------:R-:W-:Y:S01]  /*14c0*/  UCGABAR_WAIT ;  /* 0x0000000000007dc7 */ /* 0x000fe20008000000 */
[----:B------:R-:W-:Y:S01]  /*14d0*/  CCTL.IVALL ;  /* 0x00000000ff00798f */ /* 0x000fe20002000000 */
[----:B------:R-:W-:Y:S05]  /*14e0*/  BRA `(.L_x_17) ;  /* 0x0000000000047947 */ /* 0x000fea0003800000 */
.L_x_16:
[----:B------:R-:W-:Y:S06]  /*14f0*/  BAR.SYNC.DEFER_BLOCKING 0x0 ;  /* 0x0000000000007b1d */ /* 0x000fec0000010000 */
.L_x_17:
[----:B------:R-:W-:Y:S05]  /*1500*/  @!P4 BRA `(.L_x_18) ;  /* 0x0000004800ccc947 */ /* 0x000fea0003800000 */
[----:B------:R-:W-:-:S13]  /*1510*/  ISETP.GT.U32.AND P0, PT, R36, 0x1, PT ;  /* 0x000000012400780c */ /* 0x000fda0003f04070 */
[----:B------:R-:W-:Y:S05]  /*1520*/  @P0 EXIT ;  /* 0x000000000000094d */ /* 0x000fea0003800000 */
.L_x_19:
[----:B------:R-:W-:-:S08]  /*1530*/  NOP ;  /* 0x0000000000007918 */ /* 0x000fd00000000000 */
[----:B------:R-:W1:Y:S02]  /*1540*/  USETMAXREG.TRY_ALLOC.CTAPOOL UP0, 0xe8 ;  /* 0x000000e8000079c8 */ /* 0x000e640008000600 */
[----:B-1----:R-:W-:-:S13]  /*1550*/  PLOP3.LUT P0, PT, PT, PT, UP0, 0x80, 0x0 ;  /* 0x000000000000781c */ /* 0x002fda0003f0f008 */
[----:B------:R-:W-:Y:S05]  /*1560*/  @!P0 BRA `(.L_x_19) ;  /* 0xfffffffc00f08947 */ /* 0x000fea000383ffff */
[----:B------:R-:W-:-:S13]  /*1570*/  LOP3.LUT P0, RZ, R3, 0xff, RZ, 0xc0, !PT ;  /* 0x000000ff03ff7812 */ /* 0x000fda000780c0ff */
[----:B------:R-:W-:Y:S05]  /*1580*/  @!P0 EXIT ;  /* 0x000000000000894d */ /* 0x000fea0003800000 */
[----:B------:R-:W2:Y:S01]  /*1590*/  LDL.64 R10, [R1] ;  /* 0x00000000010a7983 */ /* 0x000ea20000100a00 */
[----:B------:R-:W1:Y:S01]  /*15a0*/  S2UR UR4, SR_CgaCtaId ;  /* 0x00000000000479c3 */ /* 0x000e620000008800 */
[CC--:B------:R-:W-:Y:S01]  /*15b0*/  LEA.HI R3, R8.reuse, R5.reuse, RZ, 0x2 ;  /* 0x0000000508037211 */ /* 0x0c0fe200078f10ff */
[----:B------:R-:W-:Y:S01]  /*15c0*/  UMOV UR40, 0x400 ;  /* 0x0000040000287882 */ /* 0x000fe20000000000 */
[----:B------:R-:W-:Y:S01]  /*15d0*/  UISETP.LT.AND UP0, UPT, UR38, 0x1, UPT ;  /* 0x000000012600788c */ /* 0x000fe2000bf01270 */
[----:B------:R-:W-:Y:S01]  /*15e0*/  LEA.HI R8, R8, R5, RZ, 0x5 ;  /* 0x0000000508087211 */ /* 0x000fe200078f28ff */
[----:B------:R-:W-:Y:S01]  /*15f0*/  UIADD3 UR5, UR43, -0x1, URZ ;  /* 0xffffffff2b057890 */ /* 0x000fe2000fffe03f */
[--C-:B------:R-:W-:Y:S01]  /*1600*/  SHF.R.S32.HI R68, RZ, 0x2, R3.reuse ;  /* 0x00000002ff447819 */ /* 0x100fe20000011403 */
[----:B------:R-:W-:Y:S01]  /*1610*/  USEL UR42, UR38, 0x1, UP0 ;  /* 0x00000001262a7887 */ /* 0x000fe20008000000 */
[----:B------:R-:W3:Y:S01]  /*1620*/  LDC R6, c[0x0][0x658] ;  /* 0x00019600ff067b82 */ /* 0x000ee20000000800 */
[----:B------:R-:W-:Y:S01]  /*1630*/  SHF.R.S32.HI R7, RZ, 0x1f, R3 ;  /* 0x0000001fff077819 */ /* 0x000fe20000011403 */
[----:B------:R-:W-:Y:S01]  /*1640*/  UISETP.NE.AND UP0, UPT, UR5, URZ, UPT ;  /* 0x0000003f0500728c */ /* 0x000fe2000bf05270 */
[----:B------:R-:W-:Y:S01]  /*1650*/  LOP3.LUT R4, R3, 0xfffffffc, RZ, 0xc0, !PT ;  /* 0xfffffffc03047812 */ /* 0x000fe200078ec0ff */
[----:B------:R-:W-:Y:S01]  /*1660*/  ULDC UR8, c[0x0][0x284] ;  /* 0x0000a10000087ab9 */ /* 0x000fe20000000800 */
[----:B------:R-:W-:Y:S01]  /*1670*/  LEA.HI R7, R7, R68, RZ, 0x3 ;  /* 0x0000004407077211 */ /* 0x000fe200078f18ff */
[----:B------:R-:W-:Y:S01]  /*1680*/  USEL UR7, URZ, 0x1, UP0 ;  /* 0x000000013f077887 */ /* 0x000fe20008000000 */
[----:B------:R-:W-:Y:S01]  /*1690*/  SHF.R.S32.HI R3, RZ, 0x5, R8 ;  /* 0x00000005ff037819 */ /* 0x000fe20000011408 */
[----:B------:R-:W4:Y:S01]  /*16a0*/  LDC.64 R72, c[0x0][0x5c8] ;  /* 0x00017200ff487b82 */ /* 0x000f220000000a00 */
[----:B------:R-:W-:Y:S01]  /*16b0*/  LOP3.LUT R7, R7, 0xfffffff8, RZ, 0xc0, !PT ;  /* 0xfffffff807077812 */ /* 0x000fe200078ec0ff */
[----:B------:R-:W-:Y:S01]  /*16c0*/  IMAD.IADD R4, R5, 0x1, -R4 ;  /* 0x0000000105047824 */ /* 0x000fe200078e0a04 */
[----:B------:R-:W-:Y:S01]  /*16d0*/  LOP3.LUT R80, R23, 0x1, RZ, 0xfc, !PT ;  /* 0x0000000117507812 */ /* 0x000fe200078efcff */
[----:B------:R-:W-:Y:S01]  /*16e0*/  IMAD.MOV.U32 R5, RZ, RZ, -0x1 ;  /* 0xffffffffff057424 */ /* 0x000fe200078e00ff */
[----:B------:R-:W-:Y:S01]  /*16f0*/  USHF.L.U32 UR39, UR38, 0x1, URZ ;  /* 0x0000000126277899 */ /* 0x000fe2000800063f */
[----:B------:R-:W-:Y:S01]  /*1700*/  IMAD.IADD R68, R68, 0x1, -R7 ;  /* 0x0000000144447824 */ /* 0x000fe200078e0a07 */
[----:B------:R-:W-:Y:S01]  /*1710*/  UIADD3 UR42, -UR42, UR38, URZ ;  /* 0x000000262a2a7290 */ /* 0x000fe2000fffe13f */
[----:B------:R-:W0:Y:S01]  /*1720*/  LDC R75, c[0x0][0x288] ;  /* 0x0000a200ff4b7b82 */ /* 0x000e220000000800 */
[----:B-1----:R-:W-:Y:S01]  /*1730*/  ULEA UR40, UR4, UR40, 0x18 ;  /* 0x0000002804287291 */ /* 0x002fe2000f8ec03f */
[----:B------:R-:W-:Y:S01]  /*1740*/  IMAD.SHL.U32 R70, R4, 0x2, RZ ;  /* 0x0000000204467824 */ /* 0x000fe200078e00ff */
[----:B------:R-:W-:Y:S01]  /*1750*/  USHF.L.U32 UR4, UR5, 0x3, URZ ;  /* 0x0000000305047899 */ /* 0x000fe2000800063f */
[--C-:B------:R-:W-:Y:S01]  /*1760*/  SHF.R.S32.HI R69, RZ, 0x1f, R68.reuse ;  /* 0x0000001fff457819 */ /* 0x100fe20000011444 */
[----:B------:R-:W-:Y:S01]  /*1770*/  UIADD3 UR5, UR40, 0x18200, URZ ;  /* 0x0001820028057890 */ /* 0x000fe2000fffe03f */
[--C-:B------:R-:W-:Y:S01]  /*1780*/  IMAD R77, R3, -0x10, -R68.reuse ;  /* 0xfffffff0034d7824 */ /* 0x100fe200078e0a44 */
[----:B------:R-:W-:Y:S01]  /*1790*/  UIADD3 UR6, UR40, 0x200, URZ ;  /* 0x0000020028067890 */ /* 0x000fe2000fffe03f */
[----:B---3--:R-:W-:Y:S01]  /*17a0*/  SHF.L.U32 R5, R5, R6, RZ ;  /* 0x0000000605057219 */ /* 0x008fe200000006ff */
[----:B------:R-:W-:Y:S01]  /*17b0*/  USHF.R.U32.HI UR5, URZ, 0x4, UR5 ;  /* 0x000000043f057899 */ /* 0x000fe20008011605 */
[----:B------:R-:W-:Y:S01]  /*17c0*/  IMAD.WIDE R68, R3, 0x10, R68 ;  /* 0x0000001003447825 */ /* 0x000fe200078e0244 */
[----:B------:R-:W-:Y:S01]  /*17d0*/  USHF.R.U32.HI UR6, URZ, 0x4, UR6 ;  /* 0x000000043f067899 */ /* 0x000fe20008011606 */
[----:B------:R-:W-:Y:S01]  /*17e0*/  LOP3.LUT R76, RZ, R5, RZ, 0x33, !PT ;  /* 0x00000005ff4c7212 */ /* 0x000fe200078e33ff */
[----:B------:R-:W-:Y:S01]  /*17f0*/  UIADD3 UR41, UR40, 0xd0, URZ ;  /* 0x000000d028297890 */ /* 0x000fe2000fffe03f */
[----:B------:R-:W-:Y:S01]  /*1800*/  IMAD.U32 R81, RZ, RZ, UR7 ;  /* 0x00000007ff517e24 */ /* 0x000fe2000f8e00ff */
[----:B------:R-:W-:Y:S01]  /*1810*/  ULOP3.LUT UR4, UR4, 0x8, URZ, 0xc0, !UPT ;  /* 0x0000000804047892 */ /* 0x000fe2000f8ec03f */
[C---:B----4-:R-:W-:Y:S01]  /*1820*/  SHF.L.U64.HI R73, R72.reuse, 0x3, R73 ;  /* 0x0000000348497819 */ /* 0x050fe20000010249 */
[----:B------:R-:W-:Y:S01]  /*1830*/  ULOP3.LUT UR5, UR5, 0x3fff, URZ, 0xc0, !UPT ;  /* 0x00003fff05057892 */ /* 0x000fe2000f8ec03f */
[----:B------:R-:W-:Y:S01]  /*1840*/  IMAD.SHL.U32 R72, R72, 0x8, RZ ;  /* 0x0000000848487824 */ /* 0x000fe200078e00ff */
[----:B------:R-:W-:Y:S01]  /*1850*/  ULOP3.LUT UR6, UR6, 0x3fff, URZ, 0xc0, !UPT ;  /* 0x00003fff06067892 */ /* 0x000fe2000f8ec03f */
[----:B------:R-:W-:Y:S01]  /*1860*/  SHF.R.S32.HI R71, RZ, 0x1f, R70 ;  /* 0x0000001fff477819 */ /* 0x000fe20000011446 */
[----:B------:R-:W-:Y:S01]  /*1870*/  VIADD R77, R77, UR8 ;  /* 0x000000084d4d7c36 */ /* 0x000fe20008000000 */
[----:B------:R-:W-:Y:S01]  /*1880*/  ULEA UR43, UR43, UR41, 0x3 ;  /* 0x000000292b2b7291 */ /* 0x000fe2000f8e183f */
[----:B0-----:R-:W-:Y:S01]  /*1890*/  IMAD R75, R4, -0x2, R75 ;  /* 0xfffffffe044b7824 */ /* 0x001fe200078e024b */
[----:B------:R-:W-:-:S02]  /*18a0*/  ULOP3.LUT UR44, UR4, 0x8, URZ, 0x3c, !UPT ;  /* 0x00000008042c7892 */ /* 0x000fc4000f8e3c3f */
[----:B------:R-:W-:Y:S02]  /*18b0*/  ULOP3.LUT UR45, UR4, 0x18, URZ, 0x3c, !UPT ;  /* 0x00000018042d7892 */ /* 0x000fe4000f8e3c3f */
[----:B------:R-:W-:Y:S02]  /*18c0*/  ULOP3.LUT UR46, UR5, 0x10000, URZ, 0xfc, !UPT ;  /* 0x00010000052e7892 */ /* 0x000fe4000f8efc3f */
[----:B------:R-:W-:Y:S01]  /*18d0*/  ULOP3.LUT UR47, UR6, 0x10000, URZ, 0xfc, !UPT ;  /* 0x00010000062f7892 */ /* 0x000fe2000f8efc3f */
[----:B--2---:R-:W-:-:S11]  /*18e0*/  SHF.L.U64.HI R74, R10, 0x1, R0 ;  /* 0x000000010a4a7819 */ /* 0x004fd60000010200 */
.L_x_119:
[----:B------:R-:W-:-:S04]  /*18f0*/  SHF.L.U32 R0, R81, 0x1f, RZ ;  /* 0x0000001f51007819 */ /* 0x000fc800000006ff */
[----:B------:R-:W0:Y:S02]  /*1900*/  SYNCS.PHASECHK.TRANS64.TRYWAIT P0, [UR43+-0x8], R0 ;  /* 0xfffff800ff0075a7 */ /* 0x000e24000800016b */
[----:B01-34-:R-:W-:Y:S05]  /*1910*/  @!P0 BRA `(.L_x_20) ;  /* 0x0000005800e88947 */ /* 0x01bfea0003800000 */
.L_x_149:
[----:B------:R-:W-:Y:S02]  /*1920*/  ULDC UR4, c[0x0][0x28c] ;  /* 0x0000a30000047ab9 */ /* 0x000fe40000000800 */
[----:B------:R-:W-:-:S13]  /*1930*/  ISETP.LT.AND P0, PT, RZ, UR4, PT ;  /* 0x00000004ff007c0c */ /* 0x000fda000bf01270 */
[----:B------:R-:W-:Y:S05]  /*1940*/  @P0 BRA `(.L_x_21) ;  /* 0x0000000000400947 */ /* 0x000fea0003800000 */
[----:B0-----:R-:W-:Y:S01]  /*1950*/  MOV R0, 0x0 ;  /* 0x0000000000007802 */ /* 0x001fe20000000f00 */
[----:B------:R-:W-:Y:S01]  /*1960*/  ULDC.64 UR4, c[0x4][0x68] ;  /* 0x01001a0000047ab9 */ /* 0x000fe20000000a00 */
[----:B------:R-:W-:Y:S01]  /*1970*/  ULDC.64 UR6, c[0x4][0x8] ;  /* 0x0100020000067ab9 */ /* 0x000fe20000000a00 */
[----:B------:R-:W-:Y:S01]  /*1980*/  IMAD.U32 R4, RZ, RZ, UR4 ;  /* 0x00000004ff047e24 */ /* 0x000fe2000f8e00ff */
[----:B------:R0:W1:Y:S01]  /*1990*/  LDC.64 R14, c[0x4][R0] ;  /* 0x01000000000e7b82 */ /* 0x0000620000000a00 */
[----:B------:R-:W-:Y:S01]  /*19a0*/  IMAD.U32 R5, RZ, RZ, UR5 ;  /* 0x00000005ff057e24 */ /* 0x000fe2000f8e00ff */
[----:B------:R-:W-:Y:S01]  /*19b0*/  ULDC.64 UR4, c[0x4][0x70] ;  /* 0x01001c0000047ab9 */ /* 0x000fe20000000a00 */
[----:B------:R-:W-:Y:S02]  /*19c0*/  IMAD.U32 R10, RZ, RZ, UR6 ;  /* 0x00000006ff0a7e24 */ /* 0x000fe4000f8e00ff */
[----:B------:R-:W-:Y:S02]  /*19d0*/  IMAD.U32 R6, RZ, RZ, UR4 ;  /* 0x00000004ff067e24 */ /* 0x000fe4000f8e00ff */
[----:B------:R-:W-:-:S02]  /*19e0*/  IMAD.U32 R7, RZ, RZ, UR5 ;  /* 0x00000005ff077e24 */ /* 0x000fc4000f8e00ff */
[----:B------:R-:W-:Y:S02]  /*19f0*/  IMAD.U32 R11, RZ, RZ, UR7 ;  /* 0x00000007ff0b7e24 */ /* 0x000fe4000f8e00ff */
[----:B------:R-:W-:Y:S02]  /*1a00*/  IMAD.MOV.U32 R8, RZ, RZ, 0x1e1 ;  /* 0x000001e1ff087424 */ /* 0x000fe400078e00ff */
[----:B------:R-:W-:Y:S02]  /*1a10*/  IMAD.MOV.U32 R12, RZ, RZ, 0x1 ;  /* 0x00000001ff0c7424 */ /* 0x000fe400078e00ff */
[----:B0-----:R-:W-:-:S07]  /*1a20*/  IMAD.MOV.U32 R13, RZ, RZ, RZ ;  /* 0x000000ffff0d7224 */ /* 0x001fce00078e00ff */
[----:B------:R-:W-:-:S07]  /*1a30*/  LEPC R20, `(.L_x_21) ;  /* 0x000000001014794e */ /* 0x000fce0000000000 */
[----:B-1---5:R-:W-:Y:S05]  /*1a40*/  CALL.ABS.NOINC R14 ;  /* 0x000000000e007343 */ /* 0x022fea0003c00000 */
.L_x_21:
[----:B------:R-:W-:-:S13]  /*1a50*/  ISETP.NE.AND P0, PT, R80, 0x3, PT ;  /* 0x000000035000780c */ /* 0x000fda0003f05270 */
[----:B------:R-:W-:Y:S05]  /*1a60*/  @!P0 BRA `(.L_x_22) ;  /* 0x0000000000048947 */ /* 0x000fea0003800000 */
[----:B------:R-:W-:Y:S01]  /*1a70*/  BPT.TRAP 0x1 ;  /* 0x000000040000795c */ /* 0x000fe20000300000 */
.L_x_22:
[----:B0-----:R-:W-:Y:S02]  /*1a80*/  IMAD.U32 R3, RZ, RZ, UR36 ;  /* 0x00000024ff037e24 */ /* 0x001fe4000f8e00ff */
[----:B------:R-:W-:-:S03]  /*1a90*/  IMAD.U32 R0, RZ, RZ, UR37 ;  /* 0x00000025ff007e24 */ /* 0x000fc6000f8e00ff */
[----:B------:R-:W-:Y:S02]  /*1aa0*/  LEA R3, R3, UR40, 0x3 ;  /* 0x0000002803037c11 */ /* 0x000fe4000f8e18ff */
[----:B------:R-:W-:-:S04]  /*1ab0*/  SHF.L.U32 R0, R0, 0x1f, RZ ;  /* 0x0000001f00007819 */ /* 0x000fc800000006ff */
[----:B------:R0:W1:Y:S01]  /*1ac0*/  SYNCS.PHASECHK.TRANS64.TRYWAIT P1, [R3+URZ], R0 ;  /* 0x00000000030075a7 */ /* 0x000062000802017f */
[----:B------:R-:W-:Y:S05]  /*1ad0*/  @!P0 BRA `(.L_x_23) ;  /* 0x0000000000048947 */ /* 0x000fea0003800000 */
[----:B------:R-:W-:Y:S01]  /*1ae0*/  BPT.TRAP 0x1 ;  /* 0x000000040000795c */ /* 0x000fe20000300000 */
.L_x_23:
[----:B-1----:R-:W-:Y:S05]  /*1af0*/  @P1 BRA `(.L_x_24) ;  /* 0x0000000000081947 */ /* 0x002fea0003800000 */
[----:B------:R-:W1:Y:S02]  /*1b00*/  SYNCS.PHASECHK.TRANS64.TRYWAIT P1, [R3+URZ], R0 ;  /* 0x00000000030075a7 */ /* 0x000e64000802017f */
[----:B-1----:R-:W-:Y:S05]  /*1b10*/  @!P1 BRA `(.L_x_25) ;  /* 0x0000005800809947 */ /* 0x002fea0003800000 */
.L_x_24:
[----:B------:R-:W-:Y:S05]  /*1b20*/  WARPSYNC.ALL ;  /* 0x0000000000007948 */ /* 0x000fea0003800000 */
[----:B------:R-:W-:Y:S01]  /*1b30*/  ULEA UR9, UR36, UR47, 0x9 ;  /* 0x0000002f24097291 */ /* 0x000fe2000f8e483f */
[----:B------:R-:W-:Y:S01]  /*1b40*/  WARPGROUP.ARRIVE ;  /* 0x00000000000079c5 */ /* 0x000fe20000000000 */
[----:B------:R-:W-:Y:S01]  /*1b50*/  UIMAD UR8, UR36, 0x280, UR46 ;  /* 0x00000280240878a4 */ /* 0x000fe2000f8e022e */
[----:B01----:R-:W-:Y:S01]  /*1b60*/  IMAD.U32 R0, RZ, RZ, UR42 ;  /* 0x0000002aff007e24 */ /* 0x003fe2000f8e00ff */
[----:B------:R-:W-:Y:S01]  /*1b70*/  UMOV UR5, 0x40000040 ;  /* 0x4000004000057882 */ /* 0x000fe20000000000 */
[----:B------:R-:W-:Y:S01]  /*1b80*/  UMOV UR7, 0x40000040 ;  /* 0x4000004000077882 */ /* 0x000fe20000000000 */
[----:B------:R-:W-:Y:S01]  /*1b90*/  UIADD3 UR10, UR8, 0x80, URZ ;  /* 0x00000080080a7890 */ /* 0x000fe2000fffe03f */
[----:B------:R-:W-:-:S02]  /*1ba0*/  UMOV UR4, UR9 ;  /* 0x0000000900047c82 */ /* 0x000fc40008000000 */
[----:B------:R-:W-:Y:S01]  /*1bb0*/  UMOV UR6, UR8 ;  /* 0x0000000800067c82 */ /* 0x000fe20008000000 */
[----:B------:R-:W-:Y:S01]  /*1bc0*/  UIADD3 UR11, UR8, 0x100, URZ ;  /* 0x00000100080b7890 */ /* 0x000fe2000fffe03f */
[----:B------:R-:W-:Y:S01]  /*1bd0*/  HGMMA.64x16x16.F32 R56, gdesc[UR4], RZ, !UPT, gsb0 ;  /* 0x00200000043879f0 */ /* 0x000fe2000c0008ff */
[----:B------:R-:W-:Y:S01]  /*1be0*/  UMOV UR7, 0x40000040 ;  /* 0x4000004000077882 */ /* 0x000fe20000000000 */
[----:B------:R-:W-:Y:S01]  /*1bf0*/  UMOV UR6, UR10 ;  /* 0x0000000a00067c82 */ /* 0x000fe20008000000 */
[----:B------:R-:W-:Y:S01]  /*1c00*/  UIADD3 UR12, UR8, 0x180, URZ ;  /* 0x00000180080c7890 */ /* 0x000fe2000fffe03f */
[----:B------:R-:W-:Y:S01]  /*1c10*/  ISETP.GE.AND P1, PT, R0, 0x1, PT ;  /* 0x000000010000780c */ /* 0x000fe20003f26270 */
[----:B------:R-:W-:Y:S01]  /*1c20*/  UIADD3 UR10, UR8, 0x200, URZ ;  /* 0x00000200080a7890 */ /* 0x000fe2000fffe03f */
[----:B------:R-:W-:Y:S02]  /*1c30*/  WARPGROUP.DEPBAR.LE gsb0, 0x0 ;  /* 0x00008000000079c5 */ /* 0x000fe40000010000 */
[----:B------:R-:W-:-:S06]  /*1c40*/  WARPGROUP.ARRIVE ;  /* 0x00000000000079c5 */ /* 0x000fcc0000000000 */
[----:B------:R-:W-:Y:S01]  /*1c50*/  HGMMA.64x16x16.F32 R48, gdesc[UR4], RZ, !UPT, gsb0 ;  /* 0x00200000043079f0 */ /* 0x000fe2000c0008ff */
[----:B------:R-:W-:Y:S01]  /*1c60*/  UMOV UR6, UR11 ;  /* 0x0000000b00067c82 */ /* 0x000fe20008000000 */
[----:B------:R-:W-:Y:S01]  /*1c70*/  UMOV UR7, 0x40000040 ;  /* 0x4000004000077882 */ /* 0x000fe20000000000 */
        /* <DEDUP_REMOVED lines=16> */
[----:B------:R-:W-:Y:S02]  /*1d80*/  UIADD3 UR4, UR9, 0x2, URZ ;  /* 0x0000000209047890 */ /* 0x000fe4000fffe03f */
[----:B------:R-:W-:Y:S01]  /*1d90*/  UIADD3 UR6, UR8, 0x2, URZ ;  /* 0x0000000208067890 */ /* 0x000fe2000fffe03f */
[----:B------:R-:W-:Y:S01]  /*1da0*/  UMOV UR5, 0x40000040 ;  /* 0x4000004000057882 */ /* 0x000fe20000000000 */
[----:B------:R-:W-:Y:S01]  /*1db0*/  UMOV UR7, 0x40000040 ;  /* 0x4000004000077882 */ /* 0x000fe20000000000 */
[----:B------:R-:W-:Y:S02]  /*1dc0*/  WARPGROUP.DEPBAR.LE gsb0, 0x0 ;  /* 0x00008000000079c5 */ /* 0x000fe40000010000 */
[----:B------:R-:W-:-:S06]  /*1dd0*/  WARPGROUP.ARRIVE ;  /* 0x00000000000079c5 */ /* 0x000fcc0000000000 */
[----:B------:R-:W-:Y:S01]  /*1de0*/  HGMMA.64x16x16.F32 R56, gdesc[UR4], R56, gsb0 ;  /* 0x00200000043879f0 */ /* 0x000fe20008000838 */
[----:B------:R-:W-:Y:S01]  /*1df0*/  UMOV UR6, UR10 ;  /* 0x0000000a00067c82 */ /* 0x000fe20008000000 */
[----:B------:R-:W-:Y:S01]  /*1e00*/  UMOV UR7, 0x40000040 ;  /* 0x4000004000077882 */ /* 0x000fe20000000000 */
[----:B------:R-:W-:Y:S01]  /*1e10*/  UIADD3 UR10, UR8, 0x202, URZ ;  /* 0x00000202080a7890 */ /* 0x000fe2000fffe03f */
        /* <DEDUP_REMOVED lines=55> */
[----:B------:R-:W-:Y:S02]  /*2190*/  UIADD3 UR9, UR8, 0x86, URZ ;  /* 0x0000008608097890 */ /* 0x000fe4000fffe03f */
        /* <DEDUP_REMOVED lines=23> */
[----:B------:R-:W-:Y:S03]  /*2310*/  HGMMA.64x16x16.F32 R24, gdesc[UR4], R24, gsb0 ;  /* 0x00200000041879f0 */ /* 0x000fe60008000818 */
[----:B------:R-:W-:Y:S02]  /*2320*/  WARPGROUP.DEPBAR.LE gsb0, 0x0 ;  /* 0x00008000000079c5 */ /* 0x000fe40000010000 */
[----:B------:R-:W-:Y:S05]  /*2330*/  @!P1 BRA `(.L_x_26) ;  /* 0x0000000800949947 */ /* 0x000fea0003800000 */
[----:B------:R-:W-:Y:S01]  /*2340*/  UIADD3 UR4, UR36, 0x1, URZ ;  /* 0x0000000124047890 */ /* 0x000fe2000fffe03f */
[----:B------:R-:W-:Y:S02]  /*2350*/  IMAD.U32 R0, RZ, RZ, UR42 ;  /* 0x0000002aff007e24 */ /* 0x000fe4000f8e00ff */
[----:B------:R-:W-:Y:S01]  /*2360*/  IMAD.U32 R3, RZ, RZ, UR36 ;  /* 0x00000024ff037e24 */ /* 0x000fe2000f8e00ff */
[----:B------:R-:W-:-:S04]  /*2370*/  UISETP.NE.AND UP0, UPT, UR4, 0xc, UPT ;  /* 0x0000000c0400788c */ /* 0x000fc8000bf05270 */
[----:B------:R-:W-:Y:S02]  /*2380*/  USEL UR5, URZ, 0x1, UP0 ;  /* 0x000000013f057887 */ /* 0x000fe40008000000 */
[----:B------:R-:W-:Y:S02]  /*2390*/  USEL UR4, UR4, URZ, UP0 ;  /* 0x0000003f04047287 */ /* 0x000fe40008000000 */
[----:B------:R-:W-:-:S06]  /*23a0*/  ULOP3.LUT UR5, UR37, UR5, URZ, 0x3c, !UPT ;  /* 0x0000000525057292 */ /* 0x000fcc000f8e3c3f */
[----:B------:R-:W-:-:S07]  /*23b0*/  IMAD.U32 R6, RZ, RZ, UR5 ;  /* 0x00000005ff067e24 */ /* 0x000fce000f8e00ff */
.L_x_33:
[----:B------:R-:W-:Y:S05]  /*23c0*/  @!P0 BRA `(.L_x_27) ;  /* 0x0000000000048947 */ /* 0x000fea0003800000 */
[----:B------:R-:W-:Y:S01]  /*23d0*/  BPT.TRAP 0x1 ;  /* 0x000000040000795c */ /* 0x000fe20000300000 */
.L_x_27:
[----:B------:R-:W-:Y:S01]  /*23e0*/  ULEA UR5, UR4, UR40, 0x3 ;  /* 0x0000002804057291 */ /* 0x000fe2000f8e183f */
[----:B------:R-:W-:-:S08]  /*23f0*/  SHF.L.U32 R4, R6, 0x1f, RZ ;  /* 0x0000001f06047819 */ /* 0x000fd000000006ff */
[----:B------:R0:W1:Y:S01]  /*2400*/  SYNCS.PHASECHK.TRANS64.TRYWAIT P1, [UR5], R4 ;  /* 0x00000004ff0075a7 */ /* 0x0000620008020145 */
[----:B------:R-:W-:Y:S05]  /*2410*/  @!P0 BRA `(.L_x_28) ;  /* 0x0000000000048947 */ /* 0x000fea0003800000 */
[----:B------:R-:W-:Y:S01]  /*2420*/  BPT.TRAP 0x1 ;  /* 0x000000040000795c */ /* 0x000fe20000300000 */
.L_x_28:
[----:B-1----:R-:W-:Y:S05]  /*2430*/  @P1 BRA `(.L_x_29) ;  /* 0x0000000000081947 */ /* 0x002fea0003800000 */
[----:B------:R-:W1:Y:S02]  /*2440*/  SYNCS.PHASECHK.TRANS64.TRYWAIT P1, [UR5], R4 ;  /* 0x00000004ff0075a7 */ /* 0x000e640008020145 */
[----:B-1----:R-:W-:Y:S05]  /*2450*/  @!P1 BRA `(.L_x_30) ;  /* 0x0000005000449947 */ /* 0x002fea0003800000 */
.L_x_29:
[----:B------:R-:W-:Y:S01]  /*2460*/  ULEA UR6, UR4, UR47, 0x9 ;  /* 0x0000002f04067291 */ /* 0x000fe2000f8e483f */
[----:B------:R-:W-:Y:S01]  /*2470*/  WARPGROUP.ARRIVE ;  /* 0x00000000000079c5 */ /* 0x000fe20000000000 */
[----:B------:R-:W-:Y:S01]  /*2480*/  UIMAD UR5, UR4, 0x280, UR46 ;  /* 0x00000280040578a4 */ /* 0x000fe2000f8e022e */
[----:B------:R-:W-:Y:S01]  /*2490*/  UMOV UR9, 0x40000040 ;  /* 0x4000004000097882 */ /* 0x000fe20000000000 */
[----:B------:R-:W-:Y:S02]  /*24a0*/  UMOV UR11, 0x40000040 ;  /* 0x40000040000b7882 */ /* 0x000fe40000000000 */
[----:B------:R-:W-:Y:S01]  /*24b0*/  UIADD3 UR7, UR5, 0x80, URZ ;  /* 0x0000008005077890 */ /* 0x000fe2000fffe03f */
[----:B------:R-:W-:Y:S02]  /*24c0*/  UMOV UR8, UR6 ;  /* 0x0000000600087c82 */ /* 0x000fe40008000000 */
[----:B------:R-:W-:Y:S01]  /*24d0*/  UMOV UR10, UR5 ;  /* 0x00000005000a7c82 */ /* 0x000fe20008000000 */
[----:B------:R-:W-:Y:S01]  /*24e0*/  UIADD3 UR12, UR5, 0x100, URZ ;  /* 0x00000100050c7890 */ /* 0x000fe2000fffe03f */
[----:B------:R-:W-:Y:S01]  /*24f0*/  HGMMA.64x16x16.F32 R56, gdesc[UR8], R56, gsb0 ;  /* 0x00200000083879f0 */ /* 0x000fe20008000838 */
[----:B------:R-:W-:Y:S01]  /*2500*/  UMOV UR11, 0x40000040 ;  /* 0x40000040000b7882 */ /* 0x000fe20000000000 */
[----:B------:R-:W-:Y:S01]  /*2510*/  UMOV UR10, UR7 ;  /* 0x00000007000a7c82 */ /* 0x000fe20008000000 */
[----:B------:R-:W-:-:S02]  /*2520*/  UIADD3 UR13, UR5, 0x180, URZ ;  /* 0x00000180050d7890 */ /* 0x000fc4000fffe03f */
        /* <DEDUP_REMOVED lines=114> */
[----:B------:R-:W-:Y:S01]  /*2c50*/  BPT.TRAP 0x1 ;  /* 0x000000040000795c */ /* 0x000fe20000300000 */
.L_x_31:
[----:B------:R-:W-:-:S13]  /*2c60*/  ISETP.NE.AND P1, PT, R65, RZ, PT ;  /* 0x000000ff4100720c */ /* 0x000fda0003f25270 */
[----:B01----:R-:W-:-:S05]  /*2c70*/  @P1 LEA R4, R3, UR40, 0x3 ;  /* 0x0000002803041c11 */ /* 0x003fca000f8e18ff */
[----:B------:R-:W-:-:S05]  /*2c80*/  @P1 VIADD R5, R4, 0x60 ;  /* 0x0000006004051836 */ /* 0x000fca0000000000 */
[----:B------:R-:W-:-:S04]  /*2c90*/  @P1 PRMT R5, R64, 0x654, R5 ;  /* 0x0000065440051816 */ /* 0x000fc80000000005 */
[----:B------:R0:W-:Y:S01]  /*2ca0*/  @P1 SYNCS.ARRIVE.TRANS64.RED.A1T0 RZ, [R5+URZ], RZ ;  /* 0x000000ff05ff19a7 */ /* 0x0001e2000810043f */
[----:B------:R-:W-:-:S13]  /*2cb0*/  ISETP.GT.U32.AND P1, PT, R23, 0x1, PT ;  /* 0x000000011700780c */ /* 0x000fda0003f24070 */
[----:B0-----:R-:W-:Y:S05]  /*2cc0*/  @P1 BRA `(.L_x_32) ;  /* 0x0000000000041947 */ /* 0x001fea0003800000 */
[----:B------:R-:W-:Y:S01]  /*2cd0*/  BPT.TRAP 0x1 ;  /* 0x000000040000795c */ /* 0x000fe20000300000 */
.L_x_32:
[----:B------:R-:W-:Y:S01]  /*2ce0*/  UIADD3 UR4, UR4, 0x1, URZ ;  /* 0x0000000104047890 */ /* 0x000fe2000fffe03f */
[C---:B------:R-:W-:Y:S01]  /*2cf0*/  ISETP.GT.AND P2, PT, R0.reuse, 0x1, PT ;  /* 0x000000010000780c */ /* 0x040fe20003f44270 */
[----:B------:R-:W-:Y:S02]  /*2d00*/  VIADD R3, R3, 0x1 ;  /* 0x0000000103037836 */ /* 0x000fe40000000000 */
[----:B------:R-:W-:Y:S01]  /*2d10*/  UISETP.NE.AND UP0, UPT, UR4, 0xc, UPT ;  /* 0x0000000c0400788c */ /* 0x000fe2000bf05270 */
[----:B------:R-:W-:Y:S02]  /*2d20*/  VIADD R0, R0, 0xffffffff ;  /* 0xffffffff00007836 */ /* 0x000fe40000000000 */
[C---:B------:R-:W-:Y:S01]  /*2d30*/  ISETP.NE.AND P1, PT, R3.reuse, 0xc, PT ;  /* 0x0000000c0300780c */ /* 0x040fe20003f25270 */
[----:B------:R-:W-:Y:S02]  /*2d40*/  USEL UR5, URZ, 0x1, UP0 ;  /* 0x000000013f057887 */ /* 0x000fe40008000000 */
[----:B------:R-:W-:Y:S01]  /*2d50*/  USEL UR4, UR4, URZ, UP0 ;  /* 0x0000003f04047287 */ /* 0x000fe20008000000 */
[----:B------:R-:W-:-:S03]  /*2d60*/  SEL R3, R3, RZ, P1 ;  /* 0x000000ff03037207 */ /* 0x000fc60000800000 */
[----:B------:R-:W-:Y:S01]  /*2d70*/  LOP3.LUT R6, R6, UR5, RZ, 0x3c, !PT ;  /* 0x0000000506067c12 */ /* 0x000fe2000f8e3cff */
[----:B------:R-:W-:Y:S07]  /*2d80*/  @P2 BRA `(.L_x_33) ;  /* 0xfffffff4008c2947 */ /* 0x000fee000383ffff */
.L_x_26:
[----:B------:R-:W0:Y:S01]  /*2d90*/  LDC R0, c[0x0][0x28c] ;  /* 0x0000a300ff007b82 */ /* 0x000e220000000800 */
[----:B------:R-:W-:-:S04]  /*2da0*/  IMAD.U32 R3, RZ, RZ, UR44 ;  /* 0x0000002cff037e24 */ /* 0x000fc8000f8e00ff */
[----:B------:R1:W-:Y:S01]  /*2db0*/  SYNCS.ARRIVE.TRANS64.A1T0 RZ, [R3+UR41], RZ ;  /* 0x000000ff03ff79a7 */ /* 0x0003e20008100029 */
[----:B0-----:R-:W-:-:S13]  /*2dc0*/  ISETP.GE.AND P1, PT, R0, 0x1, PT ;  /* 0x000000010000780c */ /* 0x001fda0003f26270 */
[----:B-1----:R-:W-:Y:S05]  /*2dd0*/  @!P1 BRA `(.L_x_34) ;  /* 0x0000000000449947 */ /* 0x002fea0003800000 */
[----:B------:R-:W-:Y:S05]  /*2de0*/  @!P0 BRA `(.L_x_35) ;  /* 0x0000000000048947 */ /* 0x000fea0003800000 */
[----:B------:R-:W-:Y:S01]  /*2df0*/  BPT.TRAP 0x1 ;  /* 0x000000040000795c */ /* 0x000fe20000300000 */
.L_x_35:
[----:B------:R-:W-:-:S13]  /*2e00*/  ISETP.NE.AND P0, PT, R65, RZ, PT ;  /* 0x000000ff4100720c */ /* 0x000fda0003f05270 */
[----:B------:R-:W-:-:S05]  /*2e10*/  VOTEU.ANY UP0, P0 ;  /* 0x00000000003f7886 */ /* 0x000fca0000000100 */
[----:B------:R-:W-:-:S06]  /*2e20*/  @UP0 UIADD3 UR4, UR36, UR42, URZ ;  /* 0x0000002a24040290 */ /* 0x000fcc000fffe03f */
[----:B------:R-:W-:Y:S02]  /*2e30*/  IMAD.U32 R4, RZ, RZ, UR4 ;  /* 0x00000004ff047e24 */ /* 0x000fe4000f8e00ff */
[----:B------:R-:W-:Y:S02]  /*2e40*/  IMAD.U32 R3, RZ, RZ, UR4 ;  /* 0x00000004ff037e24 */ /* 0x000fe4000f8e00ff */
[----:B------:R-:W-:-:S05]  /*2e50*/  @P0 IMAD.WIDE.U32 R4, R4, -0x55555555, RZ ;  /* 0xaaaaaaab04040825 */ /* 0x000fca00078e00ff */
[----:B------:R-:W-:-:S05]  /*2e60*/  @P0 SHF.R.U32.HI R0, RZ, 0x3, R5 ;  /* 0x00000003ff000819 */ /* 0x000fca0000011605 */
[----:B------:R-:W-:-:S05]  /*2e70*/  @P0 IMAD R0, R0, -0xc, R3 ;  /* 0xfffffff400000824 */ /* 0x000fca00078e0203 */
[----:B------:R-:W-:-:S05]  /*2e80*/  @P0 LEA R0, R0, UR40, 0x3 ;  /* 0x0000002800000c11 */ /* 0x000fca000f8e18ff */
[----:B------:R-:W-:-:S05]  /*2e90*/  @P0 VIADD R3, R0, 0x60 ;  /* 0x0000006000030836 */ /* 0x000fca0000000000 */
[----:B------:R-:W-:-:S04]  /*2ea0*/  @P0 PRMT R3, R64, 0x654, R3 ;  /* 0x0000065440030816 */ /* 0x000fc80000000003 */
[----:B------:R0:W-:Y:S01]  /*2eb0*/  @P0 SYNCS.ARRIVE.TRANS64.RED.A1T0 RZ, [R3+URZ], RZ ;  /* 0x000000ff03ff09a7 */ /* 0x0001e2000810043f */
[----:B------:R-:W-:-:S13]  /*2ec0*/  ISETP.GT.U32.AND P0, PT, R23, 0x1, PT ;  /* 0x000000011700780c */ /* 0x000fda0003f04070 */
[----:B0-----:R-:W-:Y:S05]  /*2ed0*/  @P0 BRA `(.L_x_34) ;  /* 0x0000000000040947 */ /* 0x001fea0003800000 */
[----:B------:R-:W-:Y:S01]  /*2ee0*/  BPT.TRAP 0x1 ;  /* 0x000000040000795c */ /* 0x000fe20000300000 */
.L_x_34:
[----:B------:R-:W-:Y:S01]  /*2ef0*/  SHF.L.U32 R0, R81, 0x1f, RZ ;  /* 0x0000001f51007819 */ /* 0x000fe200000006ff */
[----:B------:R-:W-:Y:S01]  /*2f00*/  UIADD3 UR36, UR36, UR39, URZ ;  /* 0x0000002724247290 */ /* 0x000fe2000fffe03f */
[----:B------:R-:W-:Y:S01]  /*2f10*/  SHF.R.S32.HI R9, RZ, 0x1f, R19 ;  /* 0x0000001fff097819 */ /* 0x000fe20000011413 */
[----:B------:R-:W-:Y:S01]  /*2f20*/  UISETP.GE.U32.AND UP1, UPT, UR39, 0xc, UPT ;  /* 0x0000000c2700788c */ /* 0x000fe2000bf26070 */
[----:B------:R-:W0:Y:S01]  /*2f30*/  SYNCS.PHASECHK.TRANS64.TRYWAIT P0, [UR43+0x8], R0 ;  /* 0x00000800ff0075a7 */ /* 0x000e22000800016b */
[----:B------:R-:W-:Y:S02]  /*2f40*/  UISETP.GT.U32.AND UP0, UPT, UR36, 0xb, UPT ;  /* 0x0000000b2400788c */ /* 0x000fe4000bf04070 */
[----:B------:R-:W-:Y:S02]  /*2f50*/  UIMAD.WIDE.U32 UR4, UR36, -0x55555555, URZ ;  /* 0xaaaaaaab240478a5 */ /* 0x000fe4000f8e003f */
[----:B------:R-:W-:Y:S02]  /*2f60*/  UISETP.LT.U32.AND UP0, UPT, UR39, 0xc, UP0 ;  /* 0x0000000c2700788c */ /* 0x000fe40008701070 */
[----:B------:R-:W-:-:S02]  /*2f70*/  USHF.R.U32.HI UR4, URZ, 0x3, UR5 ;  /* 0x000000033f047899 */ /* 0x000fc40008011605 */
[----:B------:R-:W-:Y:S02]  /*2f80*/  USEL UR6, URZ, 0x1, !UP0 ;  /* 0x000000013f067887 */ /* 0x000fe4000c000000 */
[----:B------:R-:W-:Y:S02]  /*2f90*/  UIMAD UR36, UR4, -0xc, UR36 ;  /* 0xfffffff4042478a4 */ /* 0x000fe4000f8e0224 */
[----:B------:R-:W-:-:S04]  /*2fa0*/  ULOP3.LUT UR37, UR37, UR6, URZ, 0x3c, !UPT ;  /* 0x0000000625257292 */ /* 0x000fc8000f8e3c3f */
[----:B------:R-:W-:Y:S01]  /*2fb0*/  @UP1 ULOP3.LUT UR37, UR37, 0x1, UR4, 0x78, !UPT ;  /* 0x0000000125251892 */ /* 0x000fe2000f8e7804 */
[----:B0-----:R-:W-:Y:S11]  /*2fc0*/  @!P0 BRA `(.L_x_36) ;  /* 0x0000004400808947 */ /* 0x001ff60003800000 */
.L_x_150:
[----:B------:R-:W-:Y:S01]  /*2fd0*/  ULDC.64 UR4, c[0x0][0x5d0] ;  /* 0x0001740000047ab9 */ /* 0x000fe20000000a00 */
[----:B------:R-:W-:Y:S01]  /*2fe0*/  ULDC UR6, c[0x0][0x284] ;  /* 0x0000a10000067ab9 */ /* 0x000fe20000000800 */
[----:B0-----:R-:W-:Y:S02]  /*2ff0*/  IMAD R0, R9, UR4, RZ ;  /* 0x0000000409007c24 */ /* 0x001fe4000f8e02ff */
[----:B------:R-:W-:Y:S02]  /*3000*/  IMAD R12, R18, 0x50, RZ ;  /* 0x00000050120c7824 */ /* 0x000fe400078e02ff */
[C---:B------:R-:W-:Y:S02]  /*3010*/  IMAD R3, R19.reuse, UR5, R0 ;  /* 0x0000000513037c24 */ /* 0x040fe4000f8e0200 */
[----:B------:R-:W-:Y:S01]  /*3020*/  IMAD.SHL.U32 R0, R22, 0x40, RZ ;  /* 0x0000004016007824 */ /* 0x000fe200078e00ff */
[----:B------:R-:W-:Y:S01]  /*3030*/  SHF.R.S32.HI R13, RZ, 0x1f, R12 ;  /* 0x0000001fff0d7819 */ /* 0x000fe2000001140c */
[----:B------:R-:W-:Y:S01]  /*3040*/  IMAD.WIDE.U32 R4, R19, UR4, R70 ;  /* 0x0000000413047c25 */ /* 0x000fe2000f8e0046 */
[----:B------:R-:W-:-:S02]  /*3050*/  ULDC.64 UR4, c[0x0][0x5c8] ;  /* 0x0001720000047ab9 */ /* 0x000fc40000000a00 */
[----:B------:R-:W-:Y:S01]  /*3060*/  ISETP.GE.AND P0, PT, R0, UR6, PT ;  /* 0x0000000600007c0c */ /* 0x000fe2000bf06270 */
[----:B------:R-:W-:Y:S01]  /*3070*/  ULDC UR6, c[0x0][0x288] ;  /* 0x0000a20000067ab9 */ /* 0x000fe20000000800 */
[----:B------:R-:W-:Y:S01]  /*3080*/  IADD3 R4, P1, R12, R4, RZ ;  /* 0x000000040c047210 */ /* 0x000fe20007f3e0ff */
[----:B------:R-:W-:Y:S01]  /*3090*/  IMAD.WIDE R20, R22, 0x40, R68 ;  /* 0x0000004016147825 */ /* 0x000fe200078e0244 */
[----:B------:R-:W-:Y:S02]  /*30a0*/  ISETP.GE.OR P0, PT, R12, UR6, P0 ;  /* 0x000000060c007c0c */ /* 0x000fe40008706670 */
[----:B------:R-:W-:Y:S01]  /*30b0*/  IADD3.X R5, R13, R5, R3, P1, !PT ;  /* 0x000000050d057210 */ /* 0x000fe20000ffe403 */
[----:B------:R-:W-:-:S04]  /*30c0*/  IMAD R7, R21, UR4, RZ ;  /* 0x0000000415077c24 */ /* 0x000fc8000f8e02ff */
[C---:B------:R-:W-:Y:S02]  /*30d0*/  IMAD R7, R20.reuse, UR5, R7 ;  /* 0x0000000514077c24 */ /* 0x040fe4000f8e0207 */
[----:B------:R-:W-:-:S04]  /*30e0*/  IMAD.WIDE.U32 R78, R20, UR4, R4 ;  /* 0x00000004144e7c25 */ /* 0x000fc8000f8e0004 */
[----:B------:R-:W-:Y:S05]  /*30f0*/  @P0 BRA `(.L_x_37) ;  /* 0x0000002800340947 */ /* 0x000fea0003800000 */
[----:B-----5:R-:W-:Y:S01]  /*3100*/  FSETP.NEU.AND P0, PT, R67, RZ, PT ;  /* 0x000000ff4300720b */ /* 0x020fe20003f0d000 */
[----:B------:R-:W-:Y:S01]  /*3110*/  IMAD.IADD R3, R75, 0x1, -R12 ;  /* 0x000000014b037824 */ /* 0x000fe200078e0a0c */
[----:B------:R-:W-:Y:S01]  /*3120*/  BSSY B0, `(.L_x_37) ;  /* 0x000028a000007945 */ /* 0x000fe20003800000 */
[----:B------:R-:W-:Y:S02]  /*3130*/  IMAD.IADD R0, R77, 0x1, -R0 ;  /* 0x000000014d007824 */ /* 0x000fe400078e0a00 */
[----:B------:R-:W-:Y:S01]  /*3140*/  IMAD.IADD R7, R79, 0x1, R7 ;  /* 0x000000014f077824 */ /* 0x000fe200078e0207 */
[----:B------:R-:W-:-:S04]  /*3150*/  ISETP.GT.AND P1, PT, R3, RZ, PT ;  /* 0x000000ff0300720c */ /* 0x000fc80003f24270 */
[----:B------:R-:W-:-:S03]  /*3160*/  ISETP.GT.AND P2, PT, R0, RZ, P1 ;  /* 0x000000ff0000720c */ /* 0x000fc60000f44270 */
[----:B------:R-:W-:Y:S10]  /*3170*/  @!P0 BRA `(.L_x_38) ;  /* 0x0000001c00288947 */ /* 0x000ff40003800000 */
[----:B------:R-:W0:Y:S01]  /*3180*/  LDC.64 R82, c[0x0][0x5b8] ;  /* 0x00016e00ff527b82 */ /* 0x000e220000000a00 */
[----:B------:R-:W-:-:S07]  /*3190*/  ULDC.64 UR4, c[0x0][0x5c0] ;  /* 0x0001700000047ab9 */ /* 0x000fce0000000a00 */
[----:B------:R-:W1:Y:S08]  /*31a0*/  LDC.64 R84, c[0x0][0x5b0] ;  /* 0x00016c00ff547b82 */ /* 0x000e700000000a00 */
[----:B------:R-:W2:Y:S01]  /*31b0*/  LDC.64 R86, c[0x0][0x5a8] ;  /* 0x00016a00ff567b82 */ /* 0x000ea20000000a00 */
[-C--:B0-----:R-:W-:Y:S02]  /*31c0*/  IMAD R6, R9, R82.reuse, RZ ;  /* 0x0000005209067224 */ /* 0x081fe400078e02ff */
[----:B------:R-:W-:-:S04]  /*31d0*/  IMAD.WIDE.U32 R4, R19, R82, R70 ;  /* 0x0000005213047225 */ /* 0x000fc800078e0046 */
[----:B------:R-:W-:Y:S01]  /*31e0*/  IMAD R79, R19, R83, R6 ;  /* 0x00000053134f7224 */ /* 0x000fe200078e0206 */
[----:B------:R-:W-:Y:S01]  /*31f0*/  IADD3 R8, P0, R12, R4, RZ ;  /* 0x000000040c087210 */ /* 0x000fe20007f1e0ff */
[----:B-1----:R-:W-:-:S03]  /*3200*/  IMAD R4, R21, R84, RZ ;  /* 0x0000005415047224 */ /* 0x002fc600078e02ff */
[----:B------:R-:W-:Y:S01]  /*3210*/  IADD3.X R9, R13, R5, R79, P0, !PT ;  /* 0x000000050d097210 */ /* 0x000fe200007fe44f */
[C---:B------:R-:W-:Y:S02]  /*3220*/  IMAD R83, R20.reuse, R85, R4 ;  /* 0x0000005514537224 */ /* 0x040fe400078e0204 */
[----:B------:R-:W-:-:S04]  /*3230*/  IMAD.WIDE.U32 R4, R20, R84, R8 ;  /* 0x0000005414047225 */ /* 0x000fc800078e0008 */
[----:B------:R-:W-:Y:S01]  /*3240*/  IMAD.IADD R5, R5, 0x1, R83 ;  /* 0x0000000105057824 */ /* 0x000fe200078e0253 */
[----:B--2---:R-:W-:-:S04]  /*3250*/  LEA R10, P0, R4, R86, 0x1 ;  /* 0x00000056040a7211 */ /* 0x004fc800078008ff */
[----:B------:R-:W-:-:S05]  /*3260*/  LEA.HI.X R11, R4, R87, R5, 0x1, P0 ;  /* 0x00000057040b7211 */ /* 0x000fca00000f0c05 */
[----:B------:R-:W2:Y:S01]  /*3270*/  @P2 LDG.E.LTC128B.U16 R18, desc[UR48][R10.64] ;  /* 0x000000300a122981 */ /* 0x000ea2000c1e1520 */
[----:B------:R-:W-:Y:S01]  /*3280*/  IMAD.WIDE.U32 R4, R20, R84, R12 ;  /* 0x0000005414047225 */ /* 0x000fe200078e000c */
[----:B------:R-:W-:Y:S02]  /*3290*/  BSSY B1, `(.L_x_39) ;  /* 0x0000015000017945 */ /* 0x000fe40003800000 */
[----:B------:R-:W-:-:S04]  /*32a0*/  IADD3 R14, P0, R70, R4, RZ ;  /* 0x00000004460e7210 */ /* 0x000fc80007f1e0ff */
[----:B------:R-:W-:Y:S02]  /*32b0*/  IADD3.X R15, R71, R83, R5, P0, !PT ;  /* 0x00000053470f7210 */ /* 0x000fe400007fe405 */
[----:B------:R-:W-:Y:S01]  /*32c0*/  LEA R6, P0, R78, UR4, 0x1 ;  /* 0x000000044e067c11 */ /* 0x000fe2000f8008ff */
[----:B------:R-:W-:-:S03]  /*32d0*/  IMAD.WIDE.U32 R14, R19, R82, R14 ;  /* 0x00000052130e7225 */ /* 0x000fc600078e000e */
[----:B------:R-:W-:Y:S02]  /*32e0*/  LEA.HI.X R7, R78, UR5, R7, 0x1, P0 ;  /* 0x000000054e077c11 */ /* 0x000fe400080f0c07 */
[----:B------:R-:W-:-:S04]  /*32f0*/  ISETP.GT.AND P0, PT, R3, 0x1, PT ;  /* 0x000000010300780c */ /* 0x000fc80003f04270 */
[----:B------:R-:W-:Y:S01]  /*3300*/  ISETP.GT.AND P3, PT, R0, RZ, P0 ;  /* 0x000000ff0000720c */ /* 0x000fe20000764270 */
[----:B--2---:R-:W-:-:S05]  /*3310*/  HADD2.F32 R4, -RZ, R18.H0_H0 ;  /* 0x20000012ff047230 */ /* 0x004fca0000004100 */
[----:B------:R-:W-:Y:S01]  /*3320*/  FMUL R5, R4, R67 ;  /* 0x0000004304057220 */ /* 0x000fe20000400000 */
[----:B------:R-:W-:-:S03]  /*3330*/  LEA R4, P4, R14, R86, 0x1 ;  /* 0x000000560e047211 */ /* 0x000fc600078808ff */
[----:B------:R-:W-:-:S05]  /*3340*/  FFMA R5, R56, R66, R5 ;  /* 0x0000004238057223 */ /* 0x000fca0000000005 */
[----:B------:R-:W-:Y:S01]  /*3350*/  F2FP.F16.F32.PACK_AB R10, RZ, R5 ;  /* 0x00000005ff0a723e */ /* 0x000fe200000000ff */
[----:B------:R-:W-:-:S03]  /*3360*/  IMAD.IADD R5, R79, 0x1, R15 ;  /* 0x000000014f057824 */ /* 0x000fc600078e020f */
[----:B------:R-:W-:Y:S01]  /*3370*/  PRMT R11, R10, 0x7610, R11 ;  /* 0x000076100a0b7816 */ /* 0x000fe2000000000b */
[----:B------:R-:W-:Y:S01]  /*3380*/  IMAD.SHL.U32 R10, R84, 0x8, RZ ;  /* 0x00000008540a7824 */ /* 0x000fe200078e00ff */
[----:B------:R-:W-:-:S03]  /*3390*/  LEA.HI.X R5, R14, R87, R5, 0x1, P4 ;  /* 0x000000570e057211 */ /* 0x000fc600020f0c05 */
[----:B------:R0:W-:Y:S02]  /*33a0*/  @P2 STG.E.U16 desc[UR48][R6.64], R11 ;  /* 0x0000000b06002986 */ /* 0x0001e4000c101530 */
[----:B0-----:R-:W-:Y:S01]  /*33b0*/  SHF.L.U64.HI R11, R84, 0x3, R85 ;  /* 0x00000003540b7819 */ /* 0x001fe20000010255 */
[----:B------:R-:W-:Y:S06]  /*33c0*/  @!P3 BRA `(.L_x_40) ;  /* 0x000000000004b947 */ /* 0x000fec0003800000 */
[----:B------:R0:W5:Y:S02]  /*33d0*/  LDG.E.LTC128B.U16 R18, desc[UR48][R4.64+0x2] ;  /* 0x0000023004127981 */ /* 0x000164000c1e1520 */
.L_x_40:
[----:B------:R-:W-:Y:S05]  /*33e0*/  BSYNC B1 ;  /* 0x0000000000017941 */ /* 0x000fea0003800000 */
.L_x_39:
[----:B-----5:R-:W-:Y:S01]  /*33f0*/  HADD2.F32 R14, -RZ, R18.H0_H0 ;  /* 0x20000012ff0e7230 */ /* 0x020fe20000004100 */
[----:B------:R-:W-:Y:S01]  /*3400*/  ISETP.GT.AND P1, PT, R0, 0x8, P1 ;  /* 0x000000080000780c */ /* 0x000fe20000f24270 */
[----:B------:R-:W-:-:S04]  /*3410*/  IMAD.WIDE.U32 R10, R20, R84, R10 ;  /* 0x00000054140a7225 */ /* 0x000fc800078e000a */
[----:B------:R-:W-:Y:S01]  /*3420*/  FMUL R14, R14, R67 ;  /* 0x000000430e0e7220 */ /* 0x000fe20000400000 */
[----:B------:R-:W-:Y:S01]  /*3430*/  IMAD.IADD R83, R83, 0x1, R11 ;  /* 0x0000000153537824 */ /* 0x000fe200078e020b */
[----:B------:R-:W-:Y:S02]  /*3440*/  IADD3 R8, P2, R8, R10, RZ ;  /* 0x0000000a08087210 */ /* 0x000fe40007f5e0ff */
[----:B------:R-:W-:-:S03]  /*3450*/  FFMA R57, R57, R66, R14 ;  /* 0x0000004239397223 */ /* 0x000fc6000000000e */
[----:B------:R-:W-:Y:S01]  /*3460*/  IMAD.X R9, R83, 0x1, R9, P2 ;  /* 0x0000000153097824 */ /* 0x000fe200010e0609 */
[C---:B------:R-:W-:Y:S02]  /*3470*/  LEA R14, P2, R8.reuse, R86, 0x1 ;  /* 0x00000056080e7211 */ /* 0x040fe400078408ff */
[----:B------:R-:W-:Y:S02]  /*3480*/  F2FP.F16.F32.PACK_AB R57, RZ, R57 ;  /* 0x00000039ff39723e */ /* 0x000fe400000000ff */
[----:B------:R-:W-:-:S03]  /*3490*/  LEA.HI.X R15, R8, R87, R9, 0x1, P2 ;  /* 0x00000057080f7211 */ /* 0x000fc600010f0c09 */
[----:B------:R1:W-:Y:S04]  /*34a0*/  @P3 STG.E.U16 desc[UR48][R6.64+0x2], R57 ;  /* 0x0000023906003986 */ /* 0x0003e8000c101530 */
[----:B------:R-:W2:Y:S01]  /*34b0*/  @P1 LDG.E.LTC128B.U16 R18, desc[UR48][R14.64] ;  /* 0x000000300e121981 */ /* 0x000ea2000c1e1520 */
[----:B------:R-:W-:Y:S01]  /*34c0*/  IADD3 R12, P2, P3, R70, R10, R12 ;  /* 0x0000000a460c7210 */ /* 0x000fe20007b5e00c */
[----:B------:R-:W-:Y:S01]  /*34d0*/  BSSY B1, `(.L_x_41) ;  /* 0x0000011000017945 */ /* 0x000fe20003800000 */
[C---:B------:R-:W-:Y:S02]  /*34e0*/  SHF.L.U64.HI R11, R72.reuse, 0x1, R73 ;  /* 0x00000001480b7819 */ /* 0x040fe40000010249 */
[----:B------:R-:W-:Y:S02]  /*34f0*/  IADD3.X R13, R71, R83, R13, P2, P3 ;  /* 0x00000053470d7210 */ /* 0x000fe400017e640d */
[----:B------:R-:W-:-:S02]  /*3500*/  LEA R10, P2, R72, R6, 0x1 ;  /* 0x00000006480a7211 */ /* 0x000fc400078408ff */
[----:B------:R-:W-:Y:S01]  /*3510*/  ISETP.GT.AND P0, PT, R0, 0x8, P0 ;  /* 0x000000080000780c */ /* 0x000fe20000704270 */
[----:B------:R-:W-:-:S04]  /*3520*/  IMAD.WIDE.U32 R12, R19, R82, R12 ;  /* 0x00000052130c7225 */ /* 0x000fc800078e000c */
[----:B------:R-:W-:Y:S02]  /*3530*/  IMAD.X R11, R11, 0x1, R7, P2 ;  /* 0x000000010b0b7824 */ /* 0x000fe400010e0607 */
[----:B------:R-:W-:Y:S02]  /*3540*/  IMAD.IADD R13, R79, 0x1, R13 ;  /* 0x000000014f0d7824 */ /* 0x000fe400078e020d */
[----:B--2---:R-:W-:-:S05]  /*3550*/  HADD2.F32 R8, -RZ, R18.H0_H0 ;  /* 0x20000012ff087230 */ /* 0x004fca0000004100 */
[----:B------:R-:W-:Y:S01]  /*3560*/  FMUL R9, R8, R67 ;  /* 0x0000004308097220 */ /* 0x000fe20000400000 */
[----:B------:R-:W-:-:S03]  /*3570*/  LEA R8, P3, R12, R86, 0x1 ;  /* 0x000000560c087211 */ /* 0x000fc600078608ff */
[----:B------:R-:W-:-:S05]  /*3580*/  FFMA R9, R58, R66, R9 ;  /* 0x000000423a097223 */ /* 0x000fca0000000009 */
[----:B------:R-:W-:Y:S02]  /*3590*/  F2FP.F16.F32.PACK_AB R14, RZ, R9 ;  /* 0x00000009ff0e723e */ /* 0x000fe400000000ff */
[----:B------:R-:W-:-:S03]  /*35a0*/  LEA.HI.X R9, R12, R87, R13, 0x1, P3 ;  /* 0x000000570c097211 */ /* 0x000fc600018f0c0d */
[----:B------:R1:W-:Y:S01]  /*35b0*/  @P1 STG.E.U16 desc[UR48][R10.64], R14 ;  /* 0x0000000e0a001986 */ /* 0x0003e2000c101530 */
[----:B------:R-:W-:Y:S05]  /*35c0*/  @!P0 BRA `(.L_x_42) ;  /* 0x0000000000048947 */ /* 0x000fea0003800000 */
[----:B------:R2:W5:Y:S02]  /*35d0*/  LDG.E.LTC128B.U16 R18, desc[UR48][R8.64+0x2] ;  /* 0x0000023008127981 */ /* 0x000564000c1e1520 */
.L_x_42:
[----:B------:R-:W-:Y:S05]  /*35e0*/  BSYNC B1 ;  /* 0x0000000000017941 */ /* 0x000fea0003800000 */
.L_x_41:
[----:B-----5:R-:W-:Y:S01]  /*35f0*/  HADD2.F32 R12, -RZ, R18.H0_H0 ;  /* 0x20000012ff0c7230 */ /* 0x020fe20000004100 */
[----:B------:R-:W-:Y:S01]  /*3600*/  ISETP.GT.AND P1, PT, R3, 0x8, PT ;  /* 0x000000080300780c */ /* 0x000fe20003f24270 */
[----:B------:R-:W-:Y:S03]  /*3610*/  BSSY B1, `(.L_x_43) ;  /* 0x0000008000017945 */ /* 0x000fe60003800000 */
[----:B------:R-:W-:Y:S01]  /*3620*/  FMUL R12, R12, R67 ;  /* 0x000000430c0c7220 */ /* 0x000fe20000400000 */
[----:B------:R-:W-:-:S03]  /*3630*/  ISETP.GT.AND P2, PT, R0, RZ, P1 ;  /* 0x000000ff0000720c */ /* 0x000fc60000f44270 */
[----:B------:R-:W-:-:S05]  /*3640*/  FFMA R12, R59, R66, R12 ;  /* 0x000000423b0c7223 */ /* 0x000fca000000000c */
[----:B------:R-:W-:-:S05]  /*3650*/  F2FP.F16.F32.PACK_AB R12, RZ, R12 ;  /* 0x0000000cff0c723e */ /* 0x000fca00000000ff */
[----:B------:R3:W-:Y:S01]  /*3660*/  @P0 STG.E.U16 desc[UR48][R10.64+0x2], R12 ;  /* 0x0000020c0a000986 */ /* 0x0007e2000c101530 */
[----:B------:R-:W-:Y:S05]  /*3670*/  @!P2 BRA `(.L_x_44) ;  /* 0x000000000004a947 */ /* 0x000fea0003800000 */
[----:B------:R4:W5:Y:S02]  /*3680*/  LDG.E.LTC128B.U16 R18, desc[UR48][R4.64+0x10] ;  /* 0x0000103004127981 */ /* 0x000964000c1e1520 */
.L_x_44:
[----:B------:R-:W-:Y:S05]  /*3690*/  BSYNC B1 ;  /* 0x0000000000017941 */ /* 0x000fea0003800000 */
.L_x_43:
[----:B---3-5:R-:W-:Y:S01]  /*36a0*/  HADD2.F32 R12, -RZ, R18.H0_H0 ;  /* 0x20000012ff0c7230 */ /* 0x028fe20000004100 */
        /* <DEDUP_REMOVED lines=9> */
.L_x_46:
[----:B------:R-:W-:Y:S05]  /*3740*/  BSYNC B1 ;  /* 0x0000000000017941 */ /* 0x000fea0003800000 */
.L_x_45:
[----:B-----5:R-:W-:Y:S01]  /*3750*/  HADD2.F32 R12, -RZ, R18.H0_H0 ;  /* 0x20000012ff0c7230 */ /* 0x020fe20000004100 */
[----:B------:R-:W-:Y:S01]  /*3760*/  ISETP.GT.AND P1, PT, R0, 0x8, P1 ;  /* 0x000000080000780c */ /* 0x000fe20000f24270 */
[----:B------:R-:W-:Y:S03]  /*3770*/  BSSY B1, `(.L_x_47) ;  /* 0x0000007000017945 */ /* 0x000fe60003800000 */
[----:B------:R-:W-:-:S04]  /*3780*/  FMUL R12, R12, R67 ;  /* 0x000000430c0c7220 */ /* 0x000fc80000400000 */
[----:B------:R-:W-:-:S05]  /*3790*/  FFMA R12, R61, R66, R12 ;  /* 0x000000423d0c7223 */ /* 0x000fca000000000c */
[----:B------:R-:W-:-:S05]  /*37a0*/  F2FP.F16.F32.PACK_AB R12, RZ, R12 ;  /* 0x0000000cff0c723e */ /* 0x000fca00000000ff */
[----:B------:R0:W-:Y:S01]  /*37b0*/  @P3 STG.E.U16 desc[UR48][R6.64+0x12], R12 ;  /* 0x0000120c06003986 */ /* 0x0001e2000c101530 */
[----:B------:R-:W-:Y:S05]  /*37c0*/  @!P1 BRA `(.L_x_48) ;  /* 0x0000000000049947 */ /* 0x000fea0003800000 */
[----:B------:R0:W5:Y:S02]  /*37d0*/  LDG.E.LTC128B.U16 R18, desc[UR48][R8.64+0x10] ;  /* 0x0000103008127981 */ /* 0x000164000c1e1520 */
.L_x_48:
[----:B------:R-:W-:Y:S05]  /*37e0*/  BSYNC B1 ;  /* 0x0000000000017941 */ /* 0x000fea0003800000 */
.L_x_47:
[----:B0----5:R-:W-:Y:S01]  /*37f0*/  HADD2.F32 R12, -RZ, R18.H0_H0 ;  /* 0x20000012ff0c7230 */ /* 0x021fe20000004100 */
[----:B------:R-:W-:Y:S01]  /*3800*/  ISETP.GT.AND P0, PT, R0, 0x8, P0 ;  /* 0x000000080000780c */ /* 0x000fe20000704270 */
[----:B------:R-:W-:Y:S03]  /*3810*/  BSSY B1, `(.L_x_49) ;  /* 0x0000007000017945 */ /* 0x000fe60003800000 */
[----:B---3--:R-:W-:-:S04]  /*3820*/  FMUL R13, R12, R67 ;  /* 0x000000430c0d7220 */ /* 0x008fc80000400000 */
[----:B------:R-:W-:-:S05]  /*3830*/  FFMA R13, R62, R66, R13 ;  /* 0x000000423e0d7223 */ /* 0x000fca000000000d */
[----:B------:R-:W-:-:S05]  /*3840*/  F2FP.F16.F32.PACK_AB R13, RZ, R13 ;  /* 0x0000000dff0d723e */ /* 0x000fca00000000ff */
[----:B------:R0:W-:Y:S01]  /*3850*/  @P1 STG.E.U16 desc[UR48][R10.64+0x10], R13 ;  /* 0x0000100d0a001986 */ /* 0x0001e2000c101530 */
[----:B------:R-:W-:Y:S05]  /*3860*/  @!P0 BRA `(.L_x_50) ;  /* 0x0000000000048947 */ /* 0x000fea0003800000 */
[----:B------:R3:W5:Y:S02]  /*3870*/  LDG.E.LTC128B.U16 R18, desc[UR48][R8.64+0x12] ;  /* 0x0000123008127981 */ /* 0x000764000c1e1520 */
.L_x_50:
[----:B------:R-:W-:Y:S05]  /*3880*/  BSYNC B1 ;  /* 0x0000000000017941 */ /* 0x000fea0003800000 */
.L_x_49:
        /* <DEDUP_REMOVED lines=10> */
.L_x_52:
[----:B------:R-:W-:Y:S05]  /*3930*/  BSYNC B1 ;  /* 0x0000000000017941 */ /* 0x000fea0003800000 */
.L_x_51:
[----:B0----5:R-:W-:Y:S01]  /*3940*/  HADD2.F32 R12, -RZ, R18.H0_H0 ;  /* 0x20000012ff0c7230 */ /* 0x021fe20000004100 */
        /* <DEDUP_REMOVED lines=9> */
.L_x_54:
[----:B------:R-:W-:Y:S05]  /*39e0*/  BSYNC B1 ;  /* 0x0000000000017941 */ /* 0x000fea0003800000 */
.L_x_53:
        /* <DEDUP_REMOVED lines=9> */
.L_x_56:
[----:B------:R-:W-:Y:S05]  /*3a80*/  BSYNC B1 ;  /* 0x0000000000017941 */ /* 0x000fea0003800000 */
.L_x_55:
[----:B0----5:R-:W-:Y:S01]  /*3a90*/  HADD2.F32 R12, -RZ, R18.H0_H0 ;  /* 0x20000012ff0c7230 */ /* 0x021fe20000004100 */
        /* <DEDUP_REMOVED lines=8> */
.L_x_58:
[----:B------:R-:W-:Y:S05]  /*3b20*/  BSYNC B1 ;  /* 0x0000000000017941 */ /* 0x000fea0003800000 */
.L_x_57:
        /* <DEDUP_REMOVED lines=10> */
.L_x_60:
[----:B------:R-:W-:Y:S05]  /*3bd0*/  BSYNC B1 ;  /* 0x0000000000017941 */ /* 0x000fea0003800000 */
.L_x_59:
        /* <DEDUP_REMOVED lines=10> */
.L_x_62:
[----:B------:R-:W-:Y:S05]  /*3c80*/  BSYNC B1 ;  /* 0x0000000000017941 */ /* 0x000fea0003800000 */
.L_x_61:
        /* <DEDUP_REMOVED lines=9> */
.L_x_64:
[----:B------:R-:W-:Y:S05]  /*3d20*/  BSYNC B1 ;  /* 0x0000000000017941 */ /* 0x000fea0003800000 */
.L_x_63:
        /* <DEDUP_REMOVED lines=9> */
.L_x_66:
[----:B------:R-:W-:Y:S05]  /*3dc0*/  BSYNC B1 ;  /* 0x0000000000017941 */ /* 0x000fea0003800000 */
.L_x_65:
        /* <DEDUP_REMOVED lines=10> */
.L_x_68:
[----:B------:R-:W-:Y:S05]  /*3e70*/  BSYNC B1 ;  /* 0x0000000000017941 */ /* 0x000fea0003800000 */
.L_x_67:
        /* <DEDUP_REMOVED lines=10> */
.L_x_70:
[----:B------:R-:W-:Y:S05]  /*3f20*/  BSYNC B1 ;  /* 0x0000000000017941 */ /* 0x000fea0003800000 */
.L_x_69:
        /* <DEDUP_REMOVED lines=9> */
.L_x_72:
[----:B------:R-:W-:Y:S05]  /*3fc0*/  BSYNC B1 ;  /* 0x0000000000017941 */ /* 0x000fea0003800000 */
.L_x_71:
        /* <DEDUP_REMOVED lines=9> */
.L_x_74:
[----:B------:R-:W-:Y:S05]  /*4060*/  BSYNC B1 ;  /* 0x0000000000017941 */ /* 0x000fea0003800000 */
.L_x_73:
        /* <DEDUP_REMOVED lines=10> */
.L_x_76:
[----:B------:R-:W-:Y:S05]  /*4110*/  BSYNC B1 ;  /* 0x0000000000017941 */ /* 0x000fea0003800000 */
.L_x_75:
        /* <DEDUP_REMOVED lines=10> */
.L_x_78:
[----:B------:R-:W-:Y:S05]  /*41c0*/  BSYNC B1 ;  /* 0x0000000000017941 */ /* 0x000fea0003800000 */
.L_x_77:
        /* <DEDUP_REMOVED lines=9> */
.L_x_80:
[----:B------:R-:W-:Y:S05]  /*4260*/  BSYNC B1 ;  /* 0x0000000000017941 */ /* 0x000fea0003800000 */
.L_x_79:
        /* <DEDUP_REMOVED lines=9> */
.L_x_82:
[----:B------:R-:W-:Y:S05]  /*4300*/  BSYNC B1 ;  /* 0x0000000000017941 */ /* 0x000fea0003800000 */
.L_x_81:
        /* <DEDUP_REMOVED lines=10> */
.L_x_84:
[----:B------:R-:W-:Y:S05]  /*43b0*/  BSYNC B1 ;  /* 0x0000000000017941 */ /* 0x000fea0003800000 */
.L_x_83:
        /* <DEDUP_REMOVED lines=10> */
.L_x_86:
[----:B------:R-:W-:Y:S05]  /*4460*/  BSYNC B1 ;  /* 0x0000000000017941 */ /* 0x000fea0003800000 */
.L_x_85:
        /* <DEDUP_REMOVED lines=9> */
.L_x_88:
[----:B------:R-:W-:Y:S05]  /*4500*/  BSYNC B1 ;  /* 0x0000000000017941 */ /* 0x000fea0003800000 */
.L_x_87:
        /* <DEDUP_REMOVED lines=9> */
.L_x_90:
[----:B------:R-:W-:Y:S05]  /*45a0*/  BSYNC B1 ;  /* 0x0000000000017941 */ /* 0x000fea0003800000 */
.L_x_89:
        /* <DEDUP_REMOVED lines=10> */
.L_x_92:
[----:B------:R-:W-:Y:S05]  /*4650*/  BSYNC B1 ;  /* 0x0000000000017941 */ /* 0x000fea0003800000 */
.L_x_91:
        /* <DEDUP_REMOVED lines=10> */
.L_x_94:
[----:B------:R-:W-:Y:S05]  /*4700*/  BSYNC B1 ;  /* 0x0000000000017941 */ /* 0x000fea0003800000 */
.L_x_93:
        /* <DEDUP_REMOVED lines=9> */
.L_x_96:
[----:B------:R-:W-:Y:S05]  /*47a0*/  BSYNC B1 ;  /* 0x0000000000017941 */ /* 0x000fea0003800000 */
.L_x_95:
        /* <DEDUP_REMOVED lines=9> */
.L_x_98:
[----:B------:R-:W-:Y:S05]  /*4840*/  BSYNC B1 ;  /* 0x0000000000017941 */ /* 0x000fea0003800000 */
.L_x_97:
        /* <DEDUP_REMOVED lines=10> */
.L_x_100:
[----:B------:R-:W-:Y:S05]  /*48f0*/  BSYNC B1 ;  /* 0x0000000000017941 */ /* 0x000fea0003800000 */
.L_x_99:
        /* <DEDUP_REMOVED lines=10> */
.L_x_102:
[----:B------:R-:W-:Y:S05]  /*49a0*/  BSYNC B1 ;  /* 0x0000000000017941 */ /* 0x000fea0003800000 */
.L_x_101:
        /* <DEDUP_REMOVED lines=9> */
.L_x_104:
[----:B------:R-:W-:Y:S05]  /*4a40*/  BSYNC B1 ;  /* 0x0000000000017941 */ /* 0x000fea0003800000 */
.L_x_103:
        /* <DEDUP_REMOVED lines=9> */
.L_x_106:
[----:B------:R-:W-:Y:S05]  /*4ae0*/  BSYNC B1 ;  /* 0x0000000000017941 */ /* 0x000fea0003800000 */
.L_x_105:
        /* <DEDUP_REMOVED lines=10> */
.L_x_108:
[----:B------:R-:W-:Y:S05]  /*4b90*/  BSYNC B1 ;  /* 0x0000000000017941 */ /* 0x000fea0003800000 */
.L_x_107:
        /* <DEDUP_REMOVED lines=10> */
.L_x_110:
[----:B------:R-:W-:Y:S05]  /*4c40*/  BSYNC B1 ;  /* 0x0000000000017941 */ /* 0x000fea0003800000 */
.L_x_109:
[----:B0---45:R-:W-:Y:S01]  /*4c50*/  HADD2.F32 R4, -RZ, R18.H0_H0 ;  /* 0x20000012ff047230 */ /* 0x031fe20000004100 */
        /* <DEDUP_REMOVED lines=8> */
.L_x_112:
[----:B------:R-:W-:Y:S05]  /*4ce0*/  BSYNC B1 ;  /* 0x0000000000017941 */ /* 0x000fea0003800000 */
.L_x_111:
[----:B0----5:R-:W-:Y:S01]  /*4cf0*/  HADD2.F32 R4, -RZ, R18.H0_H0 ;  /* 0x20000012ff047230 */ /* 0x021fe20000004100 */
[----:B------:R-:W-:Y:S01]  /*4d00*/  ISETP.GT.AND P0, PT, R0, 0x8, P0 ;  /* 0x000000080000780c */ /* 0x000fe20000704270 */
[----:B------:R-:W-:Y:S01]  /*4d10*/  @P1 IMAD.MOV.U32 R5, RZ, RZ, R11 ;  /* 0x000000ffff051224 */ /* 0x000fe200078e000b */
[----:B------:R-:W-:Y:S02]  /*4d20*/  BSSY B1, `(.L_x_113) ;  /* 0x0000008000017945 */ /* 0x000fe40003800000 */
[----:B------:R-:W-:Y:S01]  /*4d30*/  FMUL R3, R4, R67 ;  /* 0x0000004304037220 */ /* 0x000fe20000400000 */
[----:B------:R-:W-:-:S03]  /*4d40*/  @P1 IMAD.MOV.U32 R4, RZ, RZ, R10 ;  /* 0x000000ffff041224 */ /* 0x000fc600078e000a */
[----:B------:R-:W-:-:S05]  /*4d50*/  FFMA R3, R30, R66, R3 ;  /* 0x000000421e037223 */ /* 0x000fca0000000003 */
[----:B------:R-:W-:-:S05]  /*4d60*/  F2FP.F16.F32.PACK_AB R3, RZ, R3 ;  /* 0x00000003ff03723e */ /* 0x000fca00000000ff */
[----:B------:R0:W-:Y:S01]  /*4d70*/  @P1 STG.E.U16 desc[UR48][R4.64+0x90], R3 ;  /* 0x0000900304001986 */ /* 0x0001e2000c101530 */
[----:B------:R-:W-:Y:S05]  /*4d80*/  @!P0 BRA `(.L_x_114) ;  /* 0x0000000000048947 */ /* 0x000fea0003800000 */
[----:B------:R0:W5:Y:S02]  /*4d90*/  LDG.E.LTC128B.U16 R18, desc[UR48][R8.64+0x92] ;  /* 0x0000923008127981 */ /* 0x000164000c1e1520 */
.L_x_114:
[----:B------:R-:W-:Y:S05]  /*4da0*/  BSYNC B1 ;  /* 0x0000000000017941 */ /* 0x000fea0003800000 */
.L_x_113:
[----:B------:R-:W-:Y:S05]  /*4db0*/  @!P0 BRA `(.L_x_115) ;  /* 0x0000000c00008947 */ /* 0x000fea0003800000 */
[----:B-----5:R-:W-:-:S05]  /*4dc0*/  HADD2.F32 R18, -RZ, R18.H0_H0 ;  /* 0x20000012ff127230 */ /* 0x020fca0000004100 */
[----:B------:R-:W-:-:S04]  /*4dd0*/  FMUL R18, R18, R67 ;  /* 0x0000004312127220 */ /* 0x000fc80000400000 */
[----:B------:R-:W-:-:S05]  /*4de0*/  FFMA R18, R31, R66, R18 ;  /* 0x000000421f127223 */ /* 0x000fca0000000012 */
[----:B------:R-:W-:-:S05]  /*4df0*/  F2FP.F16.F32.PACK_AB R18, RZ, R18 ;  /* 0x00000012ff12723e */ /* 0x000fca00000000ff */
[----:B------:R0:W-:Y:S01]  /*4e00*/  STG.E.U16 desc[UR48][R10.64+0x92], R18 ;  /* 0x000092120a007986 */ /* 0x0001e2000c101530 */
[----:B------:R-:W-:Y:S05]  /*4e10*/  BRA `(.L_x_115) ;  /* 0x0000000800e87947 */ /* 0x000fea0003800000 */
.L_x_38:
[----:B------:R-:W-:Y:S01]  /*4e20*/  ULDC.64 UR4, c[0x0][0x5c0] ;  /* 0x0001700000047ab9 */ /* 0x000fe20000000a00 */
[----:B------:R-:W-:Y:S01]  /*4e30*/  ISETP.GT.AND P3, PT, R3, 0x1, PT ;  /* 0x000000010300780c */ /* 0x000fe20003f64270 */
[-C--:B------:R-:W-:Y:S01]  /*4e40*/  FMUL R56, R56, R66.reuse ;  /* 0x0000004238387220 */ /* 0x080fe20000400000 */
[----:B------:R-:W-:Y:S01]  /*4e50*/  LEA R4, P0, R78, UR4, 0x1 ;  /* 0x000000044e047c11 */ /* 0x000fe2000f8008ff */
[-C--:B------:R-:W-:Y:S01]  /*4e60*/  FMUL R57, R57, R66.reuse ;  /* 0x0000004239397220 */ /* 0x080fe20000400000 */
[----:B------:R-:W-:Y:S01]  /*4e70*/  ISETP.GT.AND P1, PT, R0, 0x8, P1 ;  /* 0x000000080000780c */ /* 0x000fe20000f24270 */
[-C--:B------:R-:W-:Y:S01]  /*4e80*/  FMUL R58, R58, R66.reuse ;  /* 0x000000423a3a7220 */ /* 0x080fe20000400000 */
[----:B------:R-:W-:Y:S01]  /*4e90*/  LEA.HI.X R5, R78, UR5, R7, 0x1, P0 ;  /* 0x000000054e057c11 */ /* 0x000fe200080f0c07 */
[-C--:B------:R-:W-:Y:S01]  /*4ea0*/  FMUL R59, R59, R66.reuse ;  /* 0x000000423b3b7220 */ /* 0x080fe20000400000 */
[----:B------:R-:W-:Y:S01]  /*4eb0*/  ISETP.GT.AND P0, PT, R0, RZ, P3 ;  /* 0x000000ff0000720c */ /* 0x000fe20001f04270 */
[----:B------:R-:W-:Y:S01]  /*4ec0*/  FMUL R60, R60, R66 ;  /* 0x000000423c3c7220 */ /* 0x000fe20000400000 */
[----:B------:R-:W-:Y:S01]  /*4ed0*/  F2FP.F16.F32.PACK_AB R56, RZ, R56 ;  /* 0x00000038ff38723e */ /* 0x000fe200000000ff */
[-C--:B------:R-:W-:Y:S01]  /*4ee0*/  FMUL R61, R61, R66.reuse ;  /* 0x000000423d3d7220 */ /* 0x080fe20000400000 */
[----:B------:R-:W-:Y:S01]  /*4ef0*/  F2FP.F16.F32.PACK_AB R57, RZ, R57 ;  /* 0x00000039ff39723e */ /* 0x000fe200000000ff */
[-C--:B------:R-:W-:Y:S01]  /*4f00*/  FMUL R62, R62, R66.reuse ;  /* 0x000000423e3e7220 */ /* 0x080fe20000400000 */
[----:B------:R-:W-:Y:S01]  /*4f10*/  ISETP.GT.AND P3, PT, R0, 0x8, P3 ;  /* 0x000000080000780c */ /* 0x000fe20001f64270 */
[----:B------:R-:W-:Y:S01]  /*4f20*/  @P2 STG.E.U16 desc[UR48][R4.64], R56 ;  /* 0x0000003804002986 */ /* 0x000fe2000c101530 */
[----:B------:R-:W-:Y:S01]  /*4f30*/  ISETP.GT.AND P2, PT, R3, 0x8, PT ;  /* 0x000000080300780c */ /* 0x000fe20003f44270 */
[-C--:B------:R-:W-:Y:S01]  /*4f40*/  FMUL R63, R63, R66.reuse ;  /* 0x000000423f3f7220 */ /* 0x080fe20000400000 */
[----:B------:R-:W-:Y:S01]  /*4f50*/  SHF.L.U64.HI R7, R72, 0x1, R73 ;  /* 0x0000000148077819 */ /* 0x000fe20000010249 */
[----:B------:R-:W-:Y:S01]  /*4f60*/  FMUL R48, R48, R66 ;  /* 0x0000004230307220 */ /* 0x000fe20000400000 */
[----:B------:R-:W-:Y:S01]  /*4f70*/  LEA R6, P4, R72, R4, 0x1 ;  /* 0x0000000448067211 */ /* 0x000fe200078808ff */
[----:B------:R-:W-:Y:S01]  /*4f80*/  @P0 STG.E.U16 desc[UR48][R4.64+0x2], R57 ;  /* 0x0000023904000986 */ /* 0x000fe2000c101530 */
[----:B------:R-:W-:Y:S01]  /*4f90*/  ISETP.GT.AND P5, PT, R0, RZ, P2 ;  /* 0x000000ff0000720c */ /* 0x000fe200017a4270 */
[----:B------:R-:W-:Y:S01]  /*4fa0*/  FMUL R49, R49, R66 ;  /* 0x0000004231317220 */ /* 0x000fe20000400000 */
[----:B------:R-:W-:Y:S01]  /*4fb0*/  ISETP.GT.AND P0, PT, R3, 0x9, PT ;  /* 0x000000090300780c */ /* 0x000fe20003f04270 */
[----:B------:R-:W-:Y:S01]  /*4fc0*/  IMAD.X R7, R7, 0x1, R5, P4 ;  /* 0x0000000107077824 */ /* 0x000fe200020e0605 */
[----:B------:R-:W-:Y:S01]  /*4fd0*/  F2FP.F16.F32.PACK_AB R58, RZ, R58 ;  /* 0x0000003aff3a723e */ /* 0x000fe200000000ff */
[-C--:B------:R-:W-:Y:S01]  /*4fe0*/  FMUL R50, R50, R66.reuse ;  /* 0x0000004232327220 */ /* 0x080fe20000400000 */
[----:B------:R-:W-:Y:S01]  /*4ff0*/  F2FP.F16.F32.PACK_AB R59, RZ, R59 ;  /* 0x0000003bff3b723e */ /* 0x000fe200000000ff */
[----:B------:R-:W-:Y:S01]  /*5000*/  FMUL R51, R51, R66 ;  /* 0x0000004233337220 */ /* 0x000fe20000400000 */
[----:B------:R-:W-:Y:S01]  /*5010*/  ISETP.GT.AND P4, PT, R0, RZ, P0 ;  /* 0x000000ff0000720c */ /* 0x000fe20000784270 */
[----:B------:R-:W-:Y:S01]  /*5020*/  @P1 STG.E.U16 desc[UR48][R6.64], R58 ;  /* 0x0000003a06001986 */ /* 0x000fe2000c101530 */
[----:B------:R-:W-:Y:S01]  /*5030*/  F2FP.F16.F32.PACK_AB R60, RZ, R60 ;  /* 0x0000003cff3c723e */ /* 0x000fe200000000ff */
[-C--:B------:R-:W-:Y:S01]  /*5040*/  FMUL R52, R52, R66.reuse ;  /* 0x0000004234347220 */ /* 0x080fe20000400000 */
[C---:B------:R-:W-:Y:S01]  /*5050*/  ISETP.GT.AND P1, PT, R0.reuse, 0x8, P2 ;  /* 0x000000080000780c */ /* 0x040fe20001724270 */
[----:B------:R-:W-:Y:S01]  /*5060*/  @P3 STG.E.U16 desc[UR48][R6.64+0x2], R59 ;  /* 0x0000023b06003986 */ /* 0x000fe2000c101530 */
[----:B------:R-:W-:Y:S01]  /*5070*/  ISETP.GT.AND P2, PT, R3, 0x10, PT ;  /* 0x000000100300780c */ /* 0x000fe20003f44270 */
[-C--:B------:R-:W-:Y:S01]  /*5080*/  FMUL R53, R53, R66.reuse ;  /* 0x0000004235357220 */ /* 0x080fe20000400000 */
[----:B------:R-:W-:Y:S01]  /*5090*/  ISETP.GT.AND P3, PT, R0, 0x8, P0 ;  /* 0x000000080000780c */ /* 0x000fe20000764270 */
[----:B------:R-:W-:Y:S01]  /*50a0*/  @P5 STG.E.U16 desc[UR48][R4.64+0x10], R60 ;  /* 0x0000103c04005986 */ /* 0x000fe2000c101530 */
[----:B------:R-:W-:Y:S01]  /*50b0*/  F2FP.F16.F32.PACK_AB R61, RZ, R61 ;  /* 0x0000003dff3d723e */ /* 0x000fe200000000ff */
[-C--:B------:R-:W-:Y:S01]  /*50c0*/  FMUL R54, R54, R66.reuse ;  /* 0x0000004236367220 */ /* 0x080fe20000400000 */
[----:B------:R-:W-:Y:S01]  /*50d0*/  ISETP.GT.AND P5, PT, R0, RZ, P2 ;  /* 0x000000ff0000720c */ /* 0x000fe200017a4270 */
[----:B------:R-:W-:Y:S01]  /*50e0*/  FMUL R55, R55, R66 ;  /* 0x0000004237377220 */ /* 0x000fe20000400000 */
[----:B------:R-:W-:Y:S01]  /*50f0*/  ISETP.GT.AND P0, PT, R3, 0x11, PT ;  /* 0x000000110300780c */ /* 0x000fe20003f04270 */
[----:B------:R-:W-:Y:S01]  /*5100*/  @P4 STG.E.U16 desc[UR48][R4.64+0x12], R61 ;  /* 0x0000123d04004986 */ /* 0x000fe2000c101530 */
        /* <DEDUP_REMOVED lines=72> */
[----:B------:R-:W-:Y:S01]  /*5590*/  F2FP.F16.F32.PACK_AB R45, RZ, R45 ;  /* 0x0000002dff2d723e */ /* 0x000fe200000000ff */
[----:B------:R-:W-:Y:S01]  /*55a0*/  @P5 STG.E.U16 desc[UR48][R4.64+0x50], R44 ;  /* 0x0000502c04005986 */ /* 0x000fe2000c101530 */
[----:B------:R-:W-:Y:S01]  /*55b0*/  ISETP.GT.AND P0, PT, R0, 0x8, P0 ;  /* 0x000000080000780c */ /* 0x000fe20000704270 */
[-C--:B------:R-:W-:Y:S01]  /*55c0*/  FMUL R30, R30, R66.reuse ;  /* 0x000000421e1e7220 */ /* 0x080fe20000400000 */
[----:B------:R-:W-:Y:S01]  /*55d0*/  ISETP.GT.AND P5, PT, R0, RZ, P3 ;  /* 0x000000ff0000720c */ /* 0x000fe20001fa4270 */
[----:B------:R-:W-:Y:S01]  /*55e0*/  @P4 STG.E.U16 desc[UR48][R4.64+0x52], R45 ;  /* 0x0000522d04004986 */ /* 0x000fe2000c101530 */
[----:B------:R-:W-:Y:S01]  /*55f0*/  ISETP.GT.AND P1, PT, R3, 0x31, PT ;  /* 0x000000310300780c */ /* 0x000fe20003f24270 */
[----:B------:R-:W-:Y:S01]  /*5600*/  FMUL R31, R31, R66 ;  /* 0x000000421f1f7220 */ /* 0x000fe20000400000 */
[----:B------:R-:W-:-:S02]  /*5610*/  F2FP.F16.F32.PACK_AB R46, RZ, R46 ;  /* 0x0000002eff2e723e */ /* 0x000fc400000000ff */
[C---:B------:R-:W-:Y:S02]  /*5620*/  ISETP.GT.AND P4, PT, R0.reuse, RZ, P1 ;  /* 0x000000ff0000720c */ /* 0x040fe40000f84270 */
[----:B------:R-:W-:Y:S01]  /*5630*/  F2FP.F16.F32.PACK_AB R47, RZ, R47 ;  /* 0x0000002fff2f723e */ /* 0x000fe200000000ff */
[----:B------:R-:W-:Y:S01]  /*5640*/  @P2 STG.E.U16 desc[UR48][R6.64+0x50], R46 ;  /* 0x0000502e06002986 */ /* 0x000fe2000c101530 */
[----:B------:R-:W-:Y:S02]  /*5650*/  F2FP.F16.F32.PACK_AB R32, RZ, R32 ;  /* 0x00000020ff20723e */ /* 0x000fe400000000ff */
[----:B------:R-:W-:Y:S01]  /*5660*/  F2FP.F16.F32.PACK_AB R33, RZ, R33 ;  /* 0x00000021ff21723e */ /* 0x000fe200000000ff */
[----:B------:R-:W-:Y:S01]  /*5670*/  @P0 STG.E.U16 desc[UR48][R6.64+0x52], R47 ;  /* 0x0000522f06000986 */ /* 0x000fe2000c101530 */
[C---:B------:R-:W-:Y:S02]  /*5680*/  ISETP.GT.AND P0, PT, R0.reuse, 0x8, P3 ;  /* 0x000000080000780c */ /* 0x040fe40001f04270 */
[----:B------:R-:W-:Y:S01]  /*5690*/  F2FP.F16.F32.PACK_AB R34, RZ, R34 ;  /* 0x00000022ff22723e */ /* 0x000fe200000000ff */
[----:B------:R-:W-:Y:S01]  /*56a0*/  @P5 STG.E.U16 desc[UR48][R4.64+0x60], R32 ;  /* 0x0000602004005986 */ /* 0x000fe2000c101530 */
[----:B------:R-:W-:-:S02]  /*56b0*/  ISETP.GT.AND P5, PT, R0, 0x8, P1 ;  /* 0x000000080000780c */ /* 0x000fc40000fa4270 */
[C---:B------:R-:W-:Y:S01]  /*56c0*/  ISETP.GT.AND P1, PT, R3.reuse, 0x39, PT ;  /* 0x000000390300780c */ /* 0x040fe20003f24270 */
[----:B------:R-:W-:Y:S01]  /*56d0*/  @P4 STG.E.U16 desc[UR48][R4.64+0x62], R33 ;  /* 0x0000622104004986 */ /* 0x000fe2000c101530 */
[----:B------:R-:W-:Y:S02]  /*56e0*/  ISETP.GT.AND P4, PT, R3, 0x38, PT ;  /* 0x000000380300780c */ /* 0x000fe40003f84270 */
[----:B------:R-:W-:Y:S02]  /*56f0*/  F2FP.F16.F32.PACK_AB R35, RZ, R35 ;  /* 0x00000023ff23723e */ /* 0x000fe400000000ff */
[C---:B------:R-:W-:Y:S01]  /*5700*/  ISETP.GT.AND P2, PT, R0.reuse, RZ, P4 ;  /* 0x000000ff0000720c */ /* 0x040fe20002744270 */
[----:B------:R-:W-:Y:S01]  /*5710*/  @P0 STG.E.U16 desc[UR48][R6.64+0x60], R34 ;  /* 0x0000602206000986 */ /* 0x000fe2000c101530 */
[C---:B------:R-:W-:Y:S02]  /*5720*/  ISETP.GT.AND P3, PT, R0.reuse, RZ, P1 ;  /* 0x000000ff0000720c */ /* 0x040fe40000f64270 */
[C---:B------:R-:W-:Y:S01]  /*5730*/  ISETP.GT.AND P4, PT, R0.reuse, 0x8, P4 ;  /* 0x000000080000780c */ /* 0x040fe20002784270 */
[----:B------:R-:W-:Y:S01]  /*5740*/  @P5 STG.E.U16 desc[UR48][R6.64+0x62], R35 ;  /* 0x0000622306005986 */ /* 0x000fe2000c101530 */
[----:B------:R-:W-:-:S02]  /*5750*/  ISETP.GT.AND P5, PT, R0, 0x8, P1 ;  /* 0x000000080000780c */ /* 0x000fc40000fa4270 */
[----:B------:R-:W-:Y:S02]  /*5760*/  F2FP.F16.F32.PACK_AB R36, RZ, R36 ;  /* 0x00000024ff24723e */ /* 0x000fe400000000ff */
[----:B------:R-:W-:Y:S02]  /*5770*/  F2FP.F16.F32.PACK_AB R37, RZ, R37 ;  /* 0x00000025ff25723e */ /* 0x000fe400000000ff */
[----:B------:R-:W-:Y:S01]  /*5780*/  F2FP.F16.F32.PACK_AB R38, RZ, R38 ;  /* 0x00000026ff26723e */ /* 0x000fe200000000ff */
[----:B------:R-:W-:Y:S01]  /*5790*/  @P2 STG.E.U16 desc[UR48][R4.64+0x70], R36 ;  /* 0x0000702404002986 */ /* 0x000fe2000c101530 */
[----:B------:R-:W-:Y:S02]  /*57a0*/  F2FP.F16.F32.PACK_AB R39, RZ, R39 ;  /* 0x00000027ff27723e */ /* 0x000fe400000000ff */
[C---:B------:R-:W-:Y:S01]  /*57b0*/  ISETP.GT.AND P2, PT, R3.reuse, 0x41, PT ;  /* 0x000000410300780c */ /* 0x040fe20003f44270 */
[----:B------:R-:W-:Y:S01]  /*57c0*/  @P3 STG.E.U16 desc[UR48][R4.64+0x72], R37 ;  /* 0x0000722504003986 */ /* 0x000fe2000c101530 */
[----:B------:R-:W-:-:S02]  /*57d0*/  ISETP.GT.AND P3, PT, R3, 0x40, PT ;  /* 0x000000400300780c */ /* 0x000fc40003f64270 */
[----:B------:R-:W-:Y:S01]  /*57e0*/  F2FP.F16.F32.PACK_AB R24, RZ, R24 ;  /* 0x00000018ff18723e */ /* 0x000fe200000000ff */
[----:B------:R-:W-:Y:S01]  /*57f0*/  @P4 STG.E.U16 desc[UR48][R6.64+0x70], R38 ;  /* 0x0000702606004986 */ /* 0x000fe2000c101530 */
[C---:B------:R-:W-:Y:S02]  /*5800*/  ISETP.GT.AND P4, PT, R0.reuse, RZ, P2 ;  /* 0x000000ff0000720c */ /* 0x040fe40001784270 */
[----:B------:R-:W-:Y:S01]  /*5810*/  F2FP.F16.F32.PACK_AB R25, RZ, R25 ;  /* 0x00000019ff19723e */ /* 0x000fe200000000ff */
[----:B------:R-:W-:Y:S01]  /*5820*/  @P5 STG.E.U16 desc[UR48][R6.64+0x72], R39 ;  /* 0x0000722706005986 */ /* 0x000fe2000c101530 */
[----:B------:R-:W-:Y:S02]  /*5830*/  ISETP.GT.AND P5, PT, R0, RZ, P3 ;  /* 0x000000ff0000720c */ /* 0x000fe40001fa4270 */
[C---:B------:R-:W-:Y:S02]  /*5840*/  ISETP.GT.AND P1, PT, R3.reuse, 0x48, PT ;  /* 0x000000480300780c */ /* 0x040fe40003f24270 */
[----:B------:R-:W-:-:S02]  /*5850*/  ISETP.GT.AND P0, PT, R3, 0x49, PT ;  /* 0x000000490300780c */ /* 0x000fc40003f04270 */
[C---:B------:R-:W-:Y:S02]  /*5860*/  ISETP.GT.AND P3, PT, R0.reuse, 0x8, P3 ;  /* 0x000000080000780c */ /* 0x040fe40001f64270 */
[C---:B------:R-:W-:Y:S02]  /*5870*/  ISETP.GT.AND P2, PT, R0.reuse, 0x8, P2 ;  /* 0x000000080000780c */ /* 0x040fe40001744270 */
[----:B------:R-:W-:Y:S02]  /*5880*/  F2FP.F16.F32.PACK_AB R26, RZ, R26 ;  /* 0x0000001aff1a723e */ /* 0x000fe400000000ff */
[----:B------:R-:W-:Y:S01]  /*5890*/  F2FP.F16.F32.PACK_AB R27, RZ, R27 ;  /* 0x0000001bff1b723e */ /* 0x000fe200000000ff */
[----:B------:R-:W-:Y:S01]  /*58a0*/  @P5 STG.E.U16 desc[UR48][R4.64+0x80], R24 ;  /* 0x0000801804005986 */ /* 0x000fe2000c101530 */
[C---:B------:R-:W-:Y:S02]  /*58b0*/  ISETP.GT.AND P5, PT, R0.reuse, RZ, P0 ;  /* 0x000000ff0000720c */ /* 0x040fe400007a4270 */
[C---:B------:R-:W-:Y:S01]  /*58c0*/  ISETP.GT.AND P0, PT, R0.reuse, 0x8, P0 ;  /* 0x000000080000780c */ /* 0x040fe20000704270 */
[----:B------:R-:W-:Y:S01]  /*58d0*/  @P4 STG.E.U16 desc[UR48][R4.64+0x82], R25 ;  /* 0x0000821904004986 */ /* 0x000fe2000c101530 */
[----:B------:R-:W-:-:S02]  /*58e0*/  ISETP.GT.AND P4, PT, R0, RZ, P1 ;  /* 0x000000ff0000720c */ /* 0x000fc40000f84270 */
[----:B------:R-:W-:Y:S01]  /*58f0*/  ISETP.GT.AND P1, PT, R0, 0x8, P1 ;  /* 0x000000080000780c */ /* 0x000fe20000f24270 */
[----:B------:R-:W-:Y:S01]  /*5900*/  @P3 STG.E.U16 desc[UR48][R6.64+0x80], R26 ;  /* 0x0000801a06003986 */ /* 0x000fe2000c101530 */
[----:B------:R-:W-:Y:S02]  /*5910*/  F2FP.F16.F32.PACK_AB R28, RZ, R28 ;  /* 0x0000001cff1c723e */ /* 0x000fe400000000ff */
[----:B------:R-:W-:Y:S01]  /*5920*/  F2FP.F16.F32.PACK_AB R29, RZ, R29 ;  /* 0x0000001dff1d723e */ /* 0x000fe200000000ff */
[----:B------:R-:W-:Y:S01]  /*5930*/  @P2 STG.E.U16 desc[UR48][R6.64+0x82], R27 ;  /* 0x0000821b06002986 */ /* 0x000fe2000c101530 */
[----:B------:R-:W-:Y:S02]  /*5940*/  F2FP.F16.F32.PACK_AB R30, RZ, R30 ;  /* 0x0000001eff1e723e */ /* 0x000fe400000000ff */
[----:B------:R-:W-:-:S03]  /*5950*/  F2FP.F16.F32.PACK_AB R31, RZ, R31 ;  /* 0x0000001fff1f723e */ /* 0x000fc600000000ff */
[----:B------:R-:W-:Y:S04]  /*5960*/  @P4 STG.E.U16 desc[UR48][R4.64+0x90], R28 ;  /* 0x0000901c04004986 */ /* 0x000fe8000c101530 */
[----:B------:R0:W-:Y:S02]  /*5970*/  @P5 STG.E.U16 desc[UR48][R4.64+0x92], R29 ;  /* 0x0000921d04005986 */ /* 0x0001e4000c101530 */
[----:B0-----:R-:W-:Y:S02]  /*5980*/  @P1 IMAD.MOV.U32 R4, RZ, RZ, R6 ;  /* 0x000000ffff041224 */ /* 0x001fe400078e0006 */
[----:B------:R-:W-:-:S05]  /*5990*/  @P1 IMAD.MOV.U32 R5, RZ, RZ, R7 ;  /* 0x000000ffff051224 */ /* 0x000fca00078e0007 */
[----:B------:R0:W-:Y:S04]  /*59a0*/  @P1 STG.E.U16 desc[UR48][R4.64+0x90], R30 ;  /* 0x0000901e04001986 */ /* 0x0001e8000c101530 */
[----:B------:R0:W-:Y:S02]  /*59b0*/  @P0 STG.E.U16 desc[UR48][R6.64+0x92], R31 ;  /* 0x0000921f06000986 */ /* 0x0001e4000c101530 */
.L_x_115:
[----:B------:R-:W-:Y:S05]  /*59c0*/  BSYNC B0 ;  /* 0x0000000000007941 */ /* 0x000fea0003800000 */
.L_x_37:
[----:B0-----:R-:W2:Y:S01]  /*59d0*/  LDL.64 R4, [R1] ;  /* 0x0000000001047983 */ /* 0x001ea20000100a00 */
[----:B------:R-:W-:Y:S01]  /*59e0*/  ULDC.64 UR4, c[0x0][0x650] ;  /* 0x0001940000047ab9 */ /* 0x000fe20000000a00 */
[----:B------:R-:W-:Y:S02]  /*59f0*/  IMAD.U32 R0, RZ, RZ, UR45 ;  /* 0x0000002dff007e24 */ /* 0x000fe4000f8e00ff */
[----:B------:R-:W-:Y:S02]  /*5a00*/  IMAD.MOV.U32 R22, RZ, RZ, -0x1 ;  /* 0xffffffffff167424 */ /* 0x000fe400078e00ff */
[----:B------:R0:W-:Y:S01]  /*5a10*/  SYNCS.ARRIVE.TRANS64.A1T0 RZ, [R0+UR41], RZ ;  /* 0x000000ff00ff79a7 */ /* 0x0001e20008100029 */
[----:B-----5:R-:W-:Y:S02]  /*5a20*/  IMAD.MOV.U32 R18, RZ, RZ, -0x1 ;  /* 0xffffffffff127424 */ /* 0x020fe400078e00ff */
[----:B------:R-:W-:Y:S01]  /*5a30*/  IMAD.MOV.U32 R19, RZ, RZ, -0x1 ;  /* 0xffffffffff137424 */ /* 0x000fe200078e00ff */
[----:B0-----:R-:W-:-:S02]  /*5a40*/  PRMT R0, RZ, 0x7610, R0 ;  /* 0x00007610ff007816 */ /* 0x001fc40000000000 */
[----:B--2---:R-:W-:-:S05]  /*5a50*/  LEA R16, P0, R4, R16, 0x1 ;  /* 0x0000001004107211 */ /* 0x004fca00078008ff */
[----:B------:R-:W-:Y:S01]  /*5a60*/  IMAD.X R17, R74, 0x1, R17, P0 ;  /* 0x000000014a117824 */ /* 0x000fe200000e0611 */
[----:B------:R-:W-:-:S04]  /*5a70*/  ISETP.GE.U32.AND P0, PT, R16, UR4, PT ;  /* 0x0000000410007c0c */ /* 0x000fc8000bf06070 */
[----:B------:R-:W-:-:S13]  /*5a80*/  ISETP.GE.U32.AND.EX P0, PT, R17, UR5, PT, P0 ;  /* 0x0000000511007c0c */ /* 0x000fda000bf06100 */
[----:B------:R-:W-:Y:S05]  /*5a90*/  @P0 BRA `(.L_x_116) ;  /* 0x0000000400580947 */ /* 0x000fea0003800000 */
[----:B-1----:R-:W0:Y:S01]  /*5aa0*/  LDC.64 R10, c[0x0][0x628] ;  /* 0x00018a00ff0a7b82 */ /* 0x002e220000000a00 */
[----:B------:R-:W1:Y:S01]  /*5ab0*/  S2R R12, SR_CTAID.X ;  /* 0x00000000000c7919 */ /* 0x000e620000002500 */
[----:B---34-:R-:W-:Y:S02]  /*5ac0*/  IMAD.MOV.U32 R8, RZ, RZ, R16 ;  /* 0x000000ffff087224 */ /* 0x018fe400078e0010 */
[----:B------:R-:W-:Y:S01]  /*5ad0*/  IMAD.MOV.U32 R9, RZ, RZ, R17 ;  /* 0x000000ffff097224 */ /* 0x000fe200078e0011 */
[----:B------:R-:W2:Y:S03]  /*5ae0*/  S2R R18, SR_CTAID.Y ;  /* 0x0000000000127919 */ /* 0x000ea60000002600 */
[----:B------:R-:W3:Y:S08]  /*5af0*/  LDC R0, c[0x0][0x630] ;  /* 0x00018c00ff007b82 */ /* 0x000ef00000000800 */
[----:B------:R-:W4:Y:S01]  /*5b00*/  LDC.64 R14, c[0x0][0x620] ;  /* 0x00018800ff0e7b82 */ /* 0x000f220000000a00 */
[----:B0-----:R-:W-:-:S04]  /*5b10*/  ISETP.NE.U32.AND P0, PT, R10, RZ, PT ;  /* 0x000000ff0a00720c */ /* 0x001fc80003f05070 */
[----:B------:R-:W-:-:S13]  /*5b20*/  ISETP.NE.AND.EX P0, PT, R11, RZ, PT, P0 ;  /* 0x000000ff0b00720c */ /* 0x000fda0003f05300 */
[----:B-1234-:R-:W-:Y:S05]  /*5b30*/  @!P0 BRA `(.L_x_117) ;  /* 0x0000000000288947 */ /* 0x01efea0003800000 */
[----:B------:R-:W0:Y:S02]  /*5b40*/  LDC R3, c[0x0][0x634] ;  /* 0x00018d00ff037b82 */ /* 0x000e240000000800 */
[----:B0-----:R-:W-:-:S05]  /*5b50*/  IADD3 R3, P0, R16, R3, RZ ;  /* 0x0000000310037210 */ /* 0x001fca0007f1e0ff */
        /* <DEDUP_REMOVED lines=8> */
.L_x_117:
[-CC-:B------:R-:W-:Y:S01]  /*5be0*/  SHF.R.U64 R19, R8, R0.reuse, R9.reuse ;  /* 0x0000000008137219 */ /* 0x180fe20000001209 */
[----:B------:R-:W0:Y:S01]  /*5bf0*/  LDC.64 R26, c[0x0][0x640] ;  /* 0x00019000ff1a7b82 */ /* 0x000e220000000a00 */
[----:B------:R-:W-:Y:S01]  /*5c00*/  SHF.R.U32.HI R0, RZ, R0, R9 ;  /* 0x00000000ff007219 */ /* 0x000fe20000011609 */
[----:B------:R-:W-:Y:S01]  /*5c10*/  ULDC UR4, c[0x0][0x150] ;  /* 0x0000540000047ab9 */ /* 0x000fe20000000800 */
[----:B------:R-:W-:Y:S02]  /*5c20*/  IADD3 R3, P0, RZ, -R19, RZ ;  /* 0x80000013ff037210 */ /* 0x000fe40007f1e0ff */
[----:B------:R-:W-:-:S03]  /*5c30*/  I2FP.F32.U32 R8, R12 ;  /* 0x0000000c00087245 */ /* 0x000fc60000201000 */
[----:B------:R-:W1:Y:S01]  /*5c40*/  LDC R6, c[0x0][0x618] ;  /* 0x00018600ff067b82 */ /* 0x000e620000000800 */
[----:B------:R-:W-:Y:S02]  /*5c50*/  IMAD.X R7, RZ, RZ, ~R0, P0 ;  /* 0x000000ffff077224 */ /* 0x000fe400000e0e00 */
[----:B------:R-:W-:Y:S01]  /*5c60*/  FMUL R8, R8, UR4 ;  /* 0x0000000408087c20 */ /* 0x000fe20008400000 */
[----:B------:R-:W-:Y:S01]  /*5c70*/  IMAD.WIDE.U32 R4, R3, R14, R16 ;  /* 0x0000000e03047225 */ /* 0x000fe200078e0010 */
[----:B------:R-:W-:-:S03]  /*5c80*/  ULDC UR4, c[0x0][0x154] ;  /* 0x0000550000047ab9 */ /* 0x000fc60000000800 */
[----:B------:R-:W-:Y:S01]  /*5c90*/  IMAD R0, R7, R14, RZ ;  /* 0x0000000e07007224 */ /* 0x000fe200078e02ff */
[----:B------:R-:W2:Y:S01]  /*5ca0*/  LDC R20, c[0x0][0x608] ;  /* 0x00018200ff147b82 */ /* 0x000ea20000000800 */
[----:B------:R-:W3:Y:S02]  /*5cb0*/  F2I.U32.TRUNC.NTZ R8, R8 ;  /* 0x0000000800087305 */ /* 0x000ee4000020f000 */
[----:B------:R-:W-:Y:S01]  /*5cc0*/  IMAD R3, R3, R15, R0 ;  /* 0x0000000f03037224 */ /* 0x000fe200078e0200 */
[----:B------:R-:W-:-:S03]  /*5cd0*/  I2FP.F32.U32 R0, R18 ;  /* 0x0000001200007245 */ /* 0x000fc60000201000 */
[----:B------:R-:W-:Y:S01]  /*5ce0*/  IMAD.IADD R3, R5, 0x1, R3 ;  /* 0x0000000105037824 */ /* 0x000fe200078e0203 */
[----:B------:R-:W4:Y:S01]  /*5cf0*/  LDC R9, c[0x0][0x658] ;  /* 0x00019600ff097b82 */ /* 0x000f220000000800 */
[----:B0-----:R-:W-:-:S04]  /*5d00*/  ISETP.NE.U32.AND P0, PT, R26, RZ, PT ;  /* 0x000000ff1a00720c */ /* 0x001fc80003f05070 */
[----:B------:R-:W-:-:S03]  /*5d10*/  ISETP.NE.AND.EX P0, PT, R27, RZ, PT, P0 ;  /* 0x000000ff1b00720c */ /* 0x000fc60003f05300 */
[----:B------:R-:W0:Y:S01]  /*5d20*/  LDC R7, c[0x0][0x144] ;  /* 0x00005100ff077b82 */ /* 0x000e220000000800 */
[-CC-:B-1----:R-:W-:Y:S01]  /*5d30*/  SHF.R.U64 R10, R4, R6.reuse, R3.reuse ;  /* 0x00000006040a7219 */ /* 0x182fe20000001203 */
[----:B---3--:R-:W-:Y:S01]  /*5d40*/  IMAD.MOV R8, RZ, RZ, -R8 ;  /* 0x000000ffff087224 */ /* 0x008fe200078e0a08 */
[----:B------:R-:W-:Y:S01]  /*5d50*/  SHF.R.U32.HI R3, RZ, R6, R3 ;  /* 0x00000006ff037219 */ /* 0x000fe20000011603 */
[----:B------:R-:W-:Y:S01]  /*5d60*/  FMUL R6, R0, UR4 ;  /* 0x0000000400067c20 */ /* 0x000fe20008400000 */
[----:B------:R-:W-:-:S03]  /*5d70*/  IMAD.MOV.U32 R4, RZ, RZ, 0x1 ;  /* 0x00000001ff047424 */ /* 0x000fc600078e00ff */
[----:B------:R-:W1:Y:S01]  /*5d80*/  LDC R21, c[0x0][0x148] ;  /* 0x00005200ff157b82 */ /* 0x000e620000000800 */
[----:B------:R3:W0:Y:S01]  /*5d90*/  F2I.U32.TRUNC.NTZ R14, R6 ;  /* 0x00000006000e7305 */ /* 0x000622000020f000 */
[-CC-:B--2---:R-:W-:Y:S02]  /*5da0*/  SHF.R.U64 R13, R10, R20.reuse, R3.reuse ;  /* 0x000000140a0d7219 */ /* 0x184fe40000001203 */
[----:B------:R-:W-:-:S04]  /*5db0*/  SHF.R.U32.HI R0, RZ, R20, R3 ;  /* 0x00000014ff007219 */ /* 0x000fc80000011603 */
[----:B------:R-:W2:Y:S01]  /*5dc0*/  LDC R24, c[0x0][0x600] ;  /* 0x00018000ff187b82 */ /* 0x000ea20000000800 */
[-CC-:B----4-:R-:W-:Y:S02]  /*5dd0*/  SHF.R.U64 R15, R13, R9.reuse, R0.reuse ;  /* 0x000000090d0f7219 */ /* 0x190fe40000001200 */
[----:B------:R-:W-:-:S05]  /*5de0*/  SHF.R.U32.HI R5, RZ, R9, R0 ;  /* 0x00000009ff057219 */ /* 0x000fca0000011600 */
[----:B------:R-:W4:Y:S01]  /*5df0*/  LDC R22, c[0x0][0x648] ;  /* 0x00019200ff167b82 */ /* 0x000f220000000800 */
[----:B0-----:R-:W-:Y:S01]  /*5e00*/  IMAD R25, R7, R8, R12 ;  /* 0x0000000807197224 */ /* 0x001fe200078e020c */
[----:B------:R-:W-:Y:S01]  /*5e10*/  SHF.L.U32 R12, R4, R9, RZ ;  /* 0x00000009040c7219 */ /* 0x000fe200000006ff */
[----:B------:R-:W-:-:S05]  /*5e20*/  IMAD.MOV.U32 R4, RZ, RZ, R15 ;  /* 0x000000ffff047224 */ /* 0x000fca00078e000f */
[----:B------:R-:W0:Y:S08]  /*5e30*/  LDC R28, c[0x0][0x638] ;  /* 0x00018e00ff1c7b82 */ /* 0x000e300000000800 */
[----:B------:R-:W0:Y:S01]  /*5e40*/  LDC R29, c[0x0][0x610] ;  /* 0x00018400ff1d7b82 */ /* 0x000e220000000800 */
[----:B-123--:R-:W-:Y:S05]  /*5e50*/  @!P0 BRA `(.L_x_118) ;  /* 0x0000000000288947 */ /* 0x00efea0003800000 */
[----:B------:R-:W1:Y:S02]  /*5e60*/  LDC R0, c[0x0][0x64c] ;  /* 0x00019300ff007b82 */ /* 0x000e640000000800 */
[----:B-1----:R-:W-:-:S05]  /*5e70*/  IADD3 R3, P0, R15, R0, RZ ;  /* 0x000000000f037210 */ /* 0x002fca0007f1e0ff */
        /* <DEDUP_REMOVED lines=8> */
.L_x_118:
[----:B------:R-:W-:Y:S01]  /*5f00*/  ISETP.NE.AND P0, PT, R2, 0x1, PT ;  /* 0x000000010200780c */ /* 0x000fe20003f05270 */
[----:B------:R-:W-:Y:S01]  /*5f10*/  IMAD.MOV R14, RZ, RZ, -R14 ;  /* 0x000000ffff0e7224 */ /* 0x000fe200078e0a0e */
[----:B----4-:R-:W-:Y:S01]  /*5f20*/  SHF.R.U64 R3, R4, R22, R5 ;  /* 0x0000001604037219 */ /* 0x010fe20000001205 */
[----:B------:R-:W-:Y:S01]  /*5f30*/  VIADD R5, R24, 0xffffffff ;  /* 0xffffffff18057836 */ /* 0x000fe20000000000 */
[----:B------:R-:W-:-:S03]  /*5f40*/  LOP3.LUT R0, R13, R76, RZ, 0xc0, !PT ;  /* 0x0000004c0d007212 */ /* 0x000fc600078ec0ff */
[----:B------:R-:W-:Y:S02]  /*5f50*/  IMAD.MOV R4, RZ, RZ, -R3 ;  /* 0x000000ffff047224 */ /* 0x000fe400078e0a03 */
[----:B------:R-:W-:Y:S01]  /*5f60*/  IMAD R22, R12, R3, R0 ;  /* 0x000000030c167224 */ /* 0x000fe200078e0200 */
[----:B------:R-:W-:Y:S01]  /*5f70*/  LOP3.LUT R3, R10, R5, RZ, 0xc0, !PT ;  /* 0x000000050a037212 */ /* 0x000fe200078ec0ff */
[----:B0-----:R-:W-:Y:S02]  /*5f80*/  IMAD R0, R4, R28, R15 ;  /* 0x0000001c04007224 */ /* 0x001fe400078e020f */
[----:B------:R-:W-:Y:S02]  /*5f90*/  @P0 IMAD R25, R21, R14, R18 ;  /* 0x0000000e15190224 */ /* 0x000fe400078e0212 */
[----:B------:R-:W-:Y:S02]  /*5fa0*/  IMAD R3, R0, R24, R3 ;  /* 0x0000001800037224 */ /* 0x000fe400078e0203 */
[----:B------:R-:W-:-:S02]  /*5fb0*/  IMAD R22, R22, R29, R25 ;  /* 0x0000001d16167224 */ /* 0x000fc400078e0219 */
[----:B------:R-:W-:-:S03]  /*5fc0*/  IMAD.MOV.U32 R4, RZ, RZ, 0x1 ;  /* 0x00000001ff047424 */ /* 0x000fc600078e00ff */
[----:B------:R-:W-:Y:S02]  /*5fd0*/  SEL R18, R3, R22, !P0 ;  /* 0x0000001603127207 */ /* 0x000fe40004000000 */
[----:B------:R-:W-:Y:S02]  /*5fe0*/  PRMT R0, R4, 0x7610, R0 ;  /* 0x0000761004007816 */ /* 0x000fe40000000000 */
[----:B------:R-:W-:-:S07]  /*5ff0*/  SEL R22, R22, R3, !P0 ;  /* 0x0000000316167207 */ /* 0x000fce0004000000 */
.L_x_116:
[----:B------:R-:W-:Y:S02]  /*6000*/  LOP3.LUT P0, RZ, R0, 0xff, RZ, 0xc0, !PT ;  /* 0x000000ff00ff7812 */ /* 0x000fe4000780c0ff */
[----:B------:R-:W-:-:S11]  /*6010*/  LOP3.LUT R81, R81, 0x1, RZ, 0x3c, !PT ;  /* 0x0000000151517812 */ /* 0x000fd600078e3cff */
[----:B------:R-:W-:Y:S05]  /*6020*/  @P0 BRA `(.L_x_119) ;  /* 0xffffffb800300947 */ /* 0x000fea000383ffff */
[----:B------:R-:W-:Y:S05]  /*6030*/  EXIT ;  /* 0x000000000000794d */ /* 0x000fea0003800000 */
.L_x_18:
[----:B------:R-:W-:-:S08]  /*6040*/  ISETP.NE.AND P0, PT, R9, RZ, PT ;  /* 0x000000ff0900720c */ /* 0x000fd00003f05270 */
[----:B0-----:R-:W0:-:S00]  /*6050*/  USETMAXREG.DEALLOC.CTAPOOL 0x28 ;  /* 0x00000028000079c8 */ /* 0x001e0000080e0500 */
[----:B------:R-:W-:Y:S05]  /*6060*/  @P0 EXIT ;  /* 0x000000000000094d */ /* 0x000fea0003800000 */
[----:B0-----:R-:W-:Y:S01]  /*6070*/  LOP3.LUT P0, RZ, R3, 0xff, RZ, 0xc0, !PT ;  /* 0x000000ff03ff7812 */ /* 0x001fe2000780c0ff */
[----:B------:R-:W-:Y:S02]  /*6080*/  IMAD.MOV.U32 R3, RZ, RZ, 0x1 ;  /* 0x00000001ff037424 */ /* 0x000fe400078e00ff */
[----:B------:R-:W-:-:S10]  /*6090*/  IMAD.MOV.U32 R8, RZ, RZ, RZ ;  /* 0x000000ffff087224 */ /* 0x000fd400078e00ff */
[----:B------:R-:W-:Y:S05]  /*60a0*/  @!P0 BRA `(.L_x_120) ;  /* 0x0000000c00248947 */ /* 0x000fea0003800000 */
[----:B------:R-:W0:Y:S01]  /*60b0*/  S2R R11, SR_CgaCtaId ;  /* 0x00000000000b7919 */ /* 0x000e220000008800 */
[----:B------:R-:W-:Y:S01]  /*60c0*/  LOP3.LUT P0, RZ, R4, 0x1f, RZ, 0xc0, !PT ;  /* 0x0000001f04ff7812 */ /* 0x000fe2000780c0ff */
[----:B------:R-:W-:Y:S01]  /*60d0*/  ULDC UR5, c[0x0][0x658] ;  /* 0x0001960000057ab9 */ /* 0x000fe20000000800 */
[----:B------:R-:W-:Y:S01]  /*60e0*/  UMOV UR6, 0xffffffff ;  /* 0xffffffff00067882 */ /* 0x000fe20000000000 */
[----:B------:R-:W-:Y:S01]  /*60f0*/  BSSY B0, `(.L_x_120) ;  /* 0x00000c4000007945 */ /* 0x000fe20003800000 */
[----:B------:R-:W-:Y:S01]  /*6100*/  USHF.L.U32 UR6, UR6, UR5, URZ ;  /* 0x0000000506067299 */ /* 0x000fe2000800063f */
[C---:B------:R-:W-:Y:S01]  /*6110*/  ISETP.NE.AND P2, PT, R5.reuse, RZ, PT ;  /* 0x000000ff0500720c */ /* 0x040fe20003f45270 */
[----:B------:R-:W-:Y:S01]  /*6120*/  IMAD.MOV.U32 R10, RZ, RZ, 0x1 ;  /* 0x00000001ff0a7424 */ /* 0x000fe200078e00ff */
[----:B------:R-:W-:Y:S01]  /*6130*/  ISETP.NE.OR P0, PT, R5, RZ, !P0 ;  /* 0x000000ff0500720c */ /* 0x000fe20004705670 */
[----:B------:R-:W-:Y:S01]  /*6140*/  IMAD.MOV.U32 R3, RZ, RZ, 0x1 ;  /* 0x00000001ff037424 */ /* 0x000fe200078e00ff */
[----:B------:R-:W-:Y:S01]  /*6150*/  LOP3.LUT R9, R23, 0x2, RZ, 0xfc, !PT ;  /* 0x0000000217097812 */ /* 0x000fe200078efcff */
[----:B------:R-:W-:Y:S01]  /*6160*/  IMAD.MOV.U32 R8, RZ, RZ, RZ ;  /* 0x000000ffff087224 */ /* 0x000fe200078e00ff */
[----:B------:R-:W-:Y:S01]  /*6170*/  ULDC UR4, c[0x0][0x600] ;  /* 0x0001800000047ab9 */ /* 0x000fe20000000800 */
[----:B------:R-:W-:Y:S01]  /*6180*/  UMOV UR7, 0x1 ;  /* 0x0000000100077882 */ /* 0x000fe20000000000 */
[----:B------:R-:W-:-:S02]  /*6190*/  UIADD3 UR19, UR38, 0x1, URZ ;  /* 0x0000000126137890 */ /* 0x000fc4000fffe03f */
[----:B------:R-:W-:Y:S02]  /*61a0*/  UIADD3 UR15, UR4, -0x1, URZ ;  /* 0xffffffff040f7890 */ /* 0x000fe4000fffe03f */
[----:B------:R-:W-:Y:S02]  /*61b0*/  USHF.L.U32 UR17, UR7, UR5, URZ ;  /* 0x0000000507117299 */ /* 0x000fe4000800063f */
[----:B------:R-:W-:Y:S01]  /*61c0*/  ULOP3.LUT UR16, URZ, UR6, URZ, 0x33, !UPT ;  /* 0x000000063f107292 */ /* 0x000fe2000f8e333f */
[----:B------:R-:W-:Y:S01]  /*61d0*/  ULDC.64 UR20, c[0x0][0x198] ;  /* 0x0000660000147ab9 */ /* 0x000fe20000000a00 */
[----:B0-----:R-:W-:-:S10]  /*61e0*/  LOP3.LUT R11, R11, 0x1, RZ, 0xc0, !PT ;  /* 0x000000010b0b7812 */ /* 0x001fd400078ec0ff */
.L_x_132:
[----:B------:R-:W-:-:S03]  /*61f0*/  UMOV UR4, 0xffffffff ;  /* 0xffffffff00047882 */ /* 0x000fc60000000000 */
[----:B------:R-:W-:Y:S05]  /*6200*/  BRA.DIV UR4, `(.L_x_121) ;  /* 0x0000001604087947 */ /* 0x000fea000b800000 */
[----:B------:R-:W-:-:S13]  /*6210*/  ELECT P6, URZ, PT ;  /* 0x00000000003f782f */ /* 0x000fda00038c0000 */
.L_x_153:
[----:B------:R-:W0:Y:S01]  /*6220*/  LDC R4, c[0x0][0x28c] ;  /* 0x0000a300ff047b82 */ /* 0x000e220000000800 */
[----:B------:R-:W-:Y:S01]  /*6230*/  BSSY B1, `(.L_x_122) ;  /* 0x000003b000017945 */ /* 0x000fe20003800000 */
[----:B0-----:R-:W-:-:S13]  /*6240*/  ISETP.LT.OR P6, PT, R4, 0x1, !P6 ;  /* 0x000000010400780c */ /* 0x001fda00077c1670 */
[----:B------:R-:W-:Y:S05]  /*6250*/  @P6 BRA `(.L_x_123) ;  /* 0x0000000000e06947 */ /* 0x000fea0003800000 */
[----:B------:R-:W-:Y:S02]  /*6260*/  IMAD R18, R18, 0x2, R11 ;  /* 0x0000000212127824 */ /* 0x000fe400078e020b */
[----:B------:R-:W-:Y:S02]  /*6270*/  IMAD.SHL.U32 R22, R22, 0x40, RZ ;  /* 0x0000004016167824 */ /* 0x000fe400078e00ff */
[----:B------:R-:W-:Y:S02]  /*6280*/  IMAD.MOV.U32 R14, RZ, RZ, RZ ;  /* 0x000000ffff0e7224 */ /* 0x000fe400078e00ff */
[----:B------:R-:W-:Y:S02]  /*6290*/  IMAD.U32 R15, RZ, RZ, UR19 ;  /* 0x00000013ff0f7e24 */ /* 0x000fe4000f8e00ff */
[----:B------:R-:W-:Y:S02]  /*62a0*/  IMAD.MOV.U32 R4, RZ, RZ, R3 ;  /* 0x000000ffff047224 */ /* 0x000fe400078e0003 */
[----:B------:R-:W-:-:S02]  /*62b0*/  IMAD.MOV.U32 R6, RZ, RZ, R8 ;  /* 0x000000ffff067224 */ /* 0x000fc400078e0008 */
[----:B------:R-:W-:-:S07]  /*62c0*/  IMAD R18, R18, 0x28, RZ ;  /* 0x0000002812127824 */ /* 0x000fce00078e02ff */
.L_x_127:
[----:B------:R-:W0:Y:S01]  /*62d0*/  S2R R12, SR_CgaCtaId ;  /* 0x00000000000c7919 */ /* 0x000e220000008800 */
[----:B------:R-:W-:Y:S01]  /*62e0*/  MOV R5, 0x400 ;  /* 0x0000040000057802 */ /* 0x000fe20000000f00 */
[----:B------:R-:W1:Y:S03]  /*62f0*/  @!P2 LDC R7, c[0x0][0x500] ;  /* 0x00014000ff07ab82 */ /* 0x000e660000000800 */
[----:B0-----:R-:W-:Y:S02]  /*6300*/  LEA R13, R12, R5, 0x18 ;  /* 0x000000050c0d7211 */ /* 0x001fe400078ec0ff */
[----:B------:R-:W-:-:S03]  /*6310*/  SHF.L.U32 R5, R4, 0x1f, RZ ;  /* 0x0000001f04057819 */ /* 0x000fc600000006ff */
[----:B------:R-:W-:-:S04]  /*6320*/  IMAD R12, R6, 0x8, R13 ;  /* 0x00000008060c7824 */ /* 0x000fc800078e020d */
[----:B------:R-:W0:Y:S02]  /*6330*/  SYNCS.PHASECHK.TRANS64.TRYWAIT P1, [R12+URZ+0x60], R5 ;  /* 0x000060050c0075a7 */ /* 0x000e24000802017f */
[----:B01----:R-:W-:Y:S05]  /*6340*/  @!P1 BRA `(.L_x_124) ;  /* 0x0000001000d89947 */ /* 0x003fea0003800000 */
.L_x_154:
[----:B0-----:R-:W-:Y:S01]  /*6350*/  PRMT R5, R9, 0x9910, RZ ;  /* 0x0000991009057816 */ /* 0x001fe200000000ff */
[----:B------:R0:W-:Y:S03]  /*6360*/  @!P2 SYNCS.ARRIVE.TRANS64 RZ, [R12+URZ], R7 ;  /* 0x000000070cffa9a7 */ /* 0x0001e6000800003f */
[----:B------:R-:W-:-:S13]  /*6370*/  ISETP.NE.AND P1, PT, R5, 0x2, PT ;  /* 0x000000020500780c */ /* 0x000fda0003f25270 */
[----:B0-----:R-:W-:Y:S05]  /*6380*/  @P1 BRA `(.L_x_125) ;  /* 0x0000000000041947 */ /* 0x001fea0003800000 */
[----:B------:R-:W-:Y:S01]  /*6390*/  BPT.TRAP 0x1 ;  /* 0x000000040000795c */ /* 0x000fe20000300000 */
.L_x_125:
[----:B------:R-:W-:Y:S05]  /*63a0*/  @P0 BRA `(.L_x_126) ;  /* 0x0000000000040947 */ /* 0x000fea0003800000 */
[----:B------:R-:W-:Y:S01]  /*63b0*/  BPT.TRAP 0x1 ;  /* 0x000000040000795c */ /* 0x000fe20000300000 */
.L_x_126:
[----:B------:R-:W-:Y:S01]  /*63c0*/  IMAD R5, R6, 0x2, R11 ;  /* 0x0000000206057824 */ /* 0x000fe200078e020b */
[----:B------:R-:W-:Y:S01]  /*63d0*/  R2UR UR9, R12 ;  /* 0x000000000c0972ca */ /* 0x000fe200000e0000 */
[--C-:B------:R-:W-:Y:S01]  /*63e0*/  IMAD R7, R6, 0x2000, R13.reuse ;  /* 0x0000200006077824 */ /* 0x100fe200078e020d */
[----:B------:R-:W-:Y:S01]  /*63f0*/  UIADD3 UR4, UP0, UR20, 0xf0, URZ ;  /* 0x000000f014047890 */ /* 0x000fe2000ff1e03f */
[----:B------:R-:W-:Y:S01]  /*6400*/  IMAD R5, R5, 0xa00, RZ ;  /* 0x00000a0005057824 */ /* 0x000fe200078e02ff */
[----:B------:R-:W-:Y:S01]  /*6410*/  R2UR UR11, R22 ;  /* 0x00000000160b72ca */ /* 0x000fe200000e0000 */
[----:B------:R-:W-:Y:S01]  /*6420*/  VIADD R15, R15, 0xffffffff ;  /* 0xffffffff0f0f7836 */ /* 0x000fe20000000000 */
[----:B------:R-:W-:Y:S01]  /*6430*/  R2UR UR5, R7 ;  /* 0x00000000070572ca */ /* 0x000fe200000e0000 */
[----:B------:R-:W-:Y:S01]  /*6440*/  IMAD R5, R5, 0x2, R13 ;  /* 0x0000000205057824 */ /* 0x000fe200078e020d */
[----:B------:R-:W-:Y:S01]  /*6450*/  R2UR UR10, R14 ;  /* 0x000000000e0a72ca */ /* 0x000fe200000e0000 */
[----:B------:R-:W-:Y:S01]  /*6460*/  UIADD3 UR22, UP1, UR20, 0x1f0, URZ ;  /* 0x000001f014167890 */ /* 0x000fe2000ff3e03f */
[----:B------:R-:W-:Y:S01]  /*6470*/  R2UR UR12, R19 ;  /* 0x00000000130c72ca */ /* 0x000fe200000e0000 */
[----:B------:R-:W-:Y:S01]  /*6480*/  VIADD R6, R6, 0x1 ;  /* 0x0000000106067836 */ /* 0x000fe20000000000 */
[----:B------:R-:W-:Y:S01]  /*6490*/  R2UR UR8, R5 ;  /* 0x00000000050872ca */ /* 0x000fe200000e0000 */
[----:B------:R-:W-:Y:S01]  /*64a0*/  UIADD3.X UR23, URZ, UR21, URZ, UP1, !UPT ;  /* 0x000000153f177290 */ /* 0x000fe20008ffe43f */
[----:B------:R-:W-:Y:S01]  /*64b0*/  R2UR UR18, R18 ;  /* 0x00000000121272ca */ /* 0x000fe200000e0000 */
[----:B------:R-:W-:Y:S01]  /*64c0*/  UMOV UR6, 0x0 ;  /* 0x0000000000067882 */ /* 0x000fe20000000000 */
[----:B------:R-:W-:Y:S01]  /*64d0*/  ISETP.GT.AND P3, PT, R15, 0x1, PT ;  /* 0x000000010f00780c */ /* 0x000fe20003f64270 */
[----:B------:R-:W-:Y:S01]  /*64e0*/  UMOV UR7, 0x10000000 ;  /* 0x1000000000077882 */ /* 0x000fe20000000000 */
[----:B------:R-:W-:Y:S01]  /*64f0*/  ISETP.NE.AND P1, PT, R6, 0xc, PT ;  /* 0x0000000c0600780c */ /* 0x000fe20003f25270 */
[----:B------:R-:W-:Y:S01]  /*6500*/  UIADD3 UR13, UR5, 0x200, URZ ;  /* 0x00000200050d7890 */ /* 0x000fe2000fffe03f */
[----:B------:R-:W-:Y:S01]  /*6510*/  VIADD R14, R14, 0x40 ;  /* 0x000000400e0e7836 */ /* 0x000fe20000000000 */
[----:B------:R-:W-:Y:S01]  /*6520*/  UIADD3.X UR5, URZ, UR21, URZ, UP0, !UPT ;  /* 0x000000153f057290 */ /* 0x000fe200087fe43f */
[----:B------:R-:W-:Y:S01]  /*6530*/  SEL R5, RZ, 0x1, P1 ;  /* 0x00000001ff057807 */ /* 0x000fe20000800000 */
[----:B------:R-:W-:Y:S01]  /*6540*/  UMOV UR24, 0x30000 ;  /* 0x0003000000187882 */ /* 0x000fe20000000000 */
[----:B------:R-:W-:Y:S01]  /*6550*/  SEL R6, R6, RZ, P1 ;  /* 0x000000ff06067207 */ /* 0x000fe20000800000 */
[----:B------:R-:W-:Y:S01]  /*6560*/  UIADD3 UR14, UR8, 0x18200, URZ ;  /* 0x00018200080e7890 */ /* 0x000fe2000fffe03f */
[----:B------:R-:W-:-:S02]  /*6570*/  LOP3.LUT R4, R4, R5, RZ, 0x3c, !PT ;  /* 0x0000000504047212 */ /* 0x000fc400078e3cff */
[----:B------:R-:W-:Y:S02]  /*6580*/  UMOV UR8, UR13 ;  /* 0x0000000d00087c82 */ /* 0x000fe40008000000 */
[----:B------:R0:W-:Y:S02]  /*6590*/  UTMALDG.3D [UR8], [UR4], desc[UR6] ;  /* 0x00000608040075b4 */ /* 0x0001e40008011000 */
[----:B0-----:R-:W-:Y:S01]  /*65a0*/  UMOV UR8, UR14 ;  /* 0x0000000e00087c82 */ /* 0x001fe20008000000 */
[----:B------:R-:W-:Y:S02]  /*65b0*/  UMOV UR11, UR18 ;  /* 0x00000012000b7c82 */ /* 0x000fe40008000000 */
[----:B------:R0:W-:Y:S02]  /*65c0*/  UTMALDG.3D.MULTICAST [UR8], [UR22], UR24, desc[UR6] ;  /* 0x00000608160073b4 */ /* 0x0001e40008011818 */
[----:B0-----:R-:W-:Y:S05]  /*65d0*/  @P3 BRA `(.L_x_127) ;  /* 0xfffffffc003c3947 */ /* 0x001fea000383ffff */
.L_x_123:
[----:B------:R-:W-:Y:S05]  /*65e0*/  BSYNC B1 ;  /* 0x0000000000017941 */ /* 0x000fea0003800000 */
.L_x_122:
[----:B------:R-:W2:Y:S01]  /*65f0*/  LDL.64 R12, [R1] ;  /* 0x00000000010c7983 */ /* 0x000ea20000100a00 */
[----:B------:R-:W-:Y:S01]  /*6600*/  LOP3.LUT P4, RZ, R10, 0xff, RZ, 0xc0, !PT ;  /* 0x000000ff0aff7812 */ /* 0x000fe2000788c0ff */
[----:B------:R-:W-:Y:S01]  /*6610*/  VIADD R7, R8, UR38 ;  /* 0x0000002608077c36 */ /* 0x000fe20008000000 */
[----:B------:R-:W-:Y:S01]  /*6620*/  ULDC.64 UR4, c[0x0][0x650] ;  /* 0x0001940000047ab9 */ /* 0x000fe20000000a00 */
[----:B------:R-:W-:Y:S01]  /*6630*/  IMAD.U32 R8, RZ, RZ, UR38 ;  /* 0x00000026ff087e24 */ /* 0x000fe2000f8e00ff */
[----:B------:R-:W-:Y:S01]  /*6640*/  UISETP.GE.U32.AND UP0, UPT, UR38, 0xc, UPT ;  /* 0x0000000c2600788c */ /* 0x000fe2000bf06070 */
[----:B------:R-:W-:Y:S01]  /*6650*/  BSSY B1, `(.L_x_128) ;  /* 0x000006b000017945 */ /* 0x000fe20003800000 */
[----:B------:R-:W-:Y:S01]  /*6660*/  ISETP.GT.U32.AND P1, PT, R7, 0xb, PT ;  /* 0x0000000b0700780c */ /* 0x000fe20003f24070 */
[----:B------:R-:W-:Y:S01]  /*6670*/  IMAD.MOV.U32 R22, RZ, RZ, -0x1 ;  /* 0xffffffffff167424 */ /* 0x000fe200078e00ff */
[----:B------:R-:W-:Y:S01]  /*6680*/  PRMT R10, RZ, 0x7610, R10 ;  /* 0x00007610ff0a7816 */ /* 0x000fe2000000000a */
[----:B------:R-:W-:Y:S01]  /*6690*/  IMAD.MOV.U32 R18, RZ, RZ, -0x1 ;  /* 0xffffffffff127424 */ /* 0x000fe200078e00ff */
[----:B------:R-:W-:Y:S01]  /*66a0*/  ISETP.LT.U32.AND P1, PT, R8, 0xc, P1 ;  /* 0x0000000c0800780c */ /* 0x000fe20000f21070 */
[----:B------:R-:W-:Y:S01]  /*66b0*/  IMAD.MOV.U32 R19, RZ, RZ, -0x1 ;  /* 0xffffffffff137424 */ /* 0x000fe200078e00ff */
[----:B------:R-:W-:Y:S01]  /*66c0*/  PLOP3.LUT P3, PT, PT, PT, UP0, 0x80, 0x0 ;  /* 0x000000000000781c */ /* 0x000fe20003f6f008 */
[----:B------:R-:W0:Y:S01]  /*66d0*/  @P4 S2R R5, SR_CgaCtaId ;  /* 0x0000000000054919 */ /* 0x000e220000008800 */
[----:B------:R-:W-:-:S04]  /*66e0*/  @P4 MOV R4, 0x400 ;  /* 0x0000040000044802 */ /* 0x000fc80000000f00 */
[----:B0-----:R-:W-:Y:S01]  /*66f0*/  @P4 LEA R6, R5, R4, 0x18 ;  /* 0x0000000405064211 */ /* 0x001fe200078ec0ff */
[----:B------:R-:W-:Y:S01]  /*6700*/  IMAD.WIDE.U32 R4, R7, -0x55555555, RZ ;  /* 0xaaaaaaab07047825 */ /* 0x000fe200078e00ff */
[----:B------:R-:W-:Y:S02]  /*6710*/  SEL R4, RZ, 0x1, !P1 ;  /* 0x00000001ff047807 */ /* 0x000fe40004800000 */
[----:B------:R0:W-:Y:S02]  /*6720*/  @P4 SYNCS.ARRIVE.TRANS64.A1T0 RZ, [R6+URZ+0xf8], RZ ;  /* 0x0000f8ff06ff49a7 */ /* 0x0001e4000810003f */
[----:B------:R-:W-:Y:S02]  /*6730*/  LOP3.LUT R3, R3, R4, RZ, 0x3c, !PT ;  /* 0x0000000403037212 */ /* 0x000fe400078e3cff */
[----:B------:R-:W-:Y:S02]  /*6740*/  PRMT R4, RZ, 0x7610, R4 ;  /* 0x00007610ff047816 */ /* 0x000fe40000000004 */
[----:B0-----:R-:W-:-:S04]  /*6750*/  SHF.R.U32.HI R6, RZ, 0x3, R5 ;  /* 0x00000003ff067819 */ /* 0x001fc80000011605 */
[----:B------:R-:W-:Y:S01]  /*6760*/  @P3 LOP3.LUT R3, R3, 0x1, R6, 0x78, !PT ;  /* 0x0000000103033812 */ /* 0x000fe200078e7806 */
[----:B------:R-:W-:Y:S01]  /*6770*/  IMAD R8, R6, -0xc, R7 ;  /* 0xfffffff406087824 */ /* 0x000fe200078e0207 */
[----:B--2---:R-:W-:-:S04]  /*6780*/  IADD3 R16, P4, R16, R12, RZ ;  /* 0x0000000c10107210 */ /* 0x004fc80007f9e0ff */
[----:B------:R-:W-:Y:S01]  /*6790*/  ISETP.GE.U32.AND P1, PT, R16, UR4, PT ;  /* 0x0000000410007c0c */ /* 0x000fe2000bf26070 */
[----:B------:R-:W-:-:S05]  /*67a0*/  IMAD.X R17, R17, 0x1, R0, P4 ;  /* 0x0000000111117824 */ /* 0x000fca00020e0600 */
[----:B------:R-:W-:-:S13]  /*67b0*/  ISETP.GE.U32.AND.EX P1, PT, R17, UR5, PT, P1 ;  /* 0x0000000511007c0c */ /* 0x000fda000bf26110 */
[----:B------:R-:W-:Y:S05]  /*67c0*/  @P1 BRA `(.L_x_129) ;  /* 0x00000004004c1947 */ /* 0x000fea0003800000 */
[----:B------:R-:W0:Y:S01]  /*67d0*/  S2R R13, SR_CTAID.X ;  /* 0x00000000000d7919 */ /* 0x000e220000002500 */
[----:B------:R-:W-:Y:S01]  /*67e0*/  ULDC.64 UR4, c[0x0][0x628] ;  /* 0x00018a0000047ab9 */ /* 0x000fe20000000a00 */
[----:B------:R-:W1:Y:S01]  /*67f0*/  LDC R14, c[0x0][0x144] ;  /* 0x00005100ff0e7b82 */ /* 0x000e620000000800 */
[----:B------:R-:W-:Y:S01]  /*6800*/  ISETP.NE.U32.AND P1, PT, RZ, UR4, PT ;  /* 0x00000004ff007c0c */ /* 0x000fe2000bf25070 */
[----:B------:R-:W2:Y:S01]  /*6810*/  S2R R12, SR_CTAID.Y ;  /* 0x00000000000c7919 */ /* 0x000ea20000002600 */
[----:B------:R-:W-:Y:S01]  /*6820*/  ULDC UR7, c[0x0][0x630] ;  /* 0x00018c0000077ab9 */ /* 0x000fe20000000800 */
[----:B------:R-:W-:Y:S01]  /*6830*/  ULDC UR8, c[0x0][0x150] ;  /* 0x0000540000087ab9 */ /* 0x000fe20000000800 */
[----:B------:R-:W-:Y:S01]  /*6840*/  ISETP.NE.AND.EX P1, PT, RZ, UR5, PT, P1 ;  /* 0x00000005ff007c0c */ /* 0x000fe2000bf25310 */
[----:B------:R-:W-:Y:S02]  /*6850*/  IMAD.MOV.U32 R4, RZ, RZ, R16 ;  /* 0x000000ffff047224 */ /* 0x000fe400078e0010 */
[----:B------:R-:W-:Y:S01]  /*6860*/  IMAD.MOV.U32 R5, RZ, RZ, R17 ;  /* 0x000000ffff057224 */ /* 0x000fe200078e0011 */
[----:B0-----:R-:W-:-:S09]  /*6870*/  I2FP.F32.U32 R18, R13 ;  /* 0x0000000d00127245 */ /* 0x001fd20000201000 */
[----:B------:R-:W-:Y:S05]  /*6880*/  @!P1 BRA `(.L_x_130) ;  /* 0x0000000000289947 */ /* 0x000fea0003800000 */
[----:B------:R-:W-:Y:S02]  /*6890*/  ULDC UR6, c[0x0][0x634] ;  /* 0x00018d0000067ab9 */ /* 0x000fe40000000800 */
[----:B------:R-:W-:-:S05]  /*68a0*/  IADD3 R5, P1, R16, UR6, RZ ;  /* 0x0000000610057c10 */ /* 0x000fca000ff3e0ff */
[----:B------:R-:W-:-:S04]  /*68b0*/  IMAD.X R15, RZ, RZ, R17, P1 ;  /* 0x000000ffff0f7224 */ /* 0x000fc800008e0611 */
[----:B------:R-:W-:-:S04]  /*68c0*/  IMAD.WIDE.U32 R6, R15, UR4, RZ ;  /* 0x000000040f067c25 */ /* 0x000fc8000f8e00ff */
[----:B------:R-:W-:-:S04]  /*68d0*/  IMAD.WIDE.U32 R6, P1, R5, UR5, R6 ;  /* 0x0000000505067c25 */ /* 0x000fc8000f820006 */
[----:B------:R-:W-:-:S04]  /*68e0*/  IMAD.WIDE.U32 R4, R5, UR4, RZ ;  /* 0x0000000405047c25 */ /* 0x000fc8000f8e00ff */
[----:B------:R-:W-:Y:S01]  /*68f0*/  IMAD.MOV.U32 R4, RZ, RZ, R7 ;  /* 0x000000ffff047224 */ /* 0x000fe200078e0007 */
[----:B------:R-:W-:Y:S01]  /*6900*/  IADD3 RZ, P3, R5, R6, RZ ;  /* 0x0000000605ff7210 */ /* 0x000fe20007f7e0ff */
[----:B------:R-:W-:-:S04]  /*6910*/  IMAD.X R5, RZ, RZ, RZ, P1 ;  /* 0x000000ffff057224 */ /* 0x000fc800008e06ff */
[----:B------:R-:W-:-:S08]  /*6920*/  IMAD.WIDE.U32.X R4, R15, UR5, R4, P3 ;  /* 0x000000050f047c25 */ /* 0x000fd000098e0404 */
.L_x_130:
[----:B------:R-:W-:Y:S01]  /*6930*/  FMUL R18, R18, UR8 ;  /* 0x0000000812127c20 */ /* 0x000fe20008400000 */
[--C-:B------:R-:W-:Y:S01]  /*6940*/  SHF.R.U64 R19, R4, UR7, R5.reuse ;  /* 0x0000000704137c19 */ /* 0x100fe20008001205 */
[----:B------:R-:W-:Y:S01]  /*6950*/  ULDC.64 UR4, c[0x0][0x620] ;  /* 0x0001880000047ab9 */ /* 0x000fe20000000a00 */
[----:B------:R-:W-:Y:S01]  /*6960*/  SHF.R.U32.HI R4, RZ, UR7, R5 ;  /* 0x00000007ff047c19 */ /* 0x000fe20008011605 */
[----:B------:R-:W-:Y:S01]  /*6970*/  ULDC.64 UR6, c[0x0][0x640] ;  /* 0x0001900000067ab9 */ /* 0x000fe20000000a00 */
[----:B------:R-:W-:Y:S01]  /*6980*/  IADD3 R5, P1, RZ, -R19, RZ ;  /* 0x80000013ff057210 */ /* 0x000fe20007f3e0ff */
[----:B------:R-:W0:Y:S01]  /*6990*/  F2I.U32.TRUNC.NTZ R18, R18 ;  /* 0x0000001200127305 */ /* 0x000e22000020f000 */
[----:B------:R-:W3:Y:S03]  /*69a0*/  LDC R15, c[0x0][0x148] ;  /* 0x00005200ff0f7b82 */ /* 0x000ee60000000800 */
[----:B------:R-:W-:Y:S01]  /*69b0*/  IMAD.X R4, RZ, RZ, ~R4, P1 ;  /* 0x000000ffff047224 */ /* 0x000fe200008e0e04 */
[----:B------:R-:W-:-:S03]  /*69c0*/  ISETP.NE.U32.AND P1, PT, RZ, UR6, PT ;  /* 0x00000006ff007c0c */ /* 0x000fc6000bf25070 */
[----:B------:R-:W-:Y:S01]  /*69d0*/  IMAD R4, R4, UR4, RZ ;  /* 0x0000000404047c24 */ /* 0x000fe2000f8e02ff */
[----:B------:R-:W-:-:S03]  /*69e0*/  ISETP.NE.AND.EX P1, PT, RZ, UR7, PT, P1 ;  /* 0x00000007ff007c0c */ /* 0x000fc6000bf25310 */
[C---:B------:R-:W-:Y:S01]  /*69f0*/  IMAD R7, R5.reuse, UR5, R4 ;  /* 0x0000000505077c24 */ /* 0x040fe2000f8e0204 */
[----:B------:R-:W-:Y:S01]  /*6a00*/  ULDC UR5, c[0x0][0x154] ;  /* 0x0000550000057ab9 */ /* 0x000fe20000000800 */
[----:B------:R-:W-:Y:S01]  /*6a10*/  IMAD.WIDE.U32 R4, R5, UR4, R16 ;  /* 0x0000000405047c25 */ /* 0x000fe2000f8e0010 */
[----:B------:R-:W-:-:S03]  /*6a20*/  ULDC UR4, c[0x0][0x618] ;  /* 0x0001860000047ab9 */ /* 0x000fc60000000800 */
[----:B0-----:R-:W-:Y:S02]  /*6a30*/  IMAD.MOV R6, RZ, RZ, -R18 ;  /* 0x000000ffff067224 */ /* 0x001fe400078e0a12 */
[----:B------:R-:W-:Y:S02]  /*6a40*/  IMAD.IADD R5, R5, 0x1, R7 ;  /* 0x0000000105057824 */ /* 0x000fe400078e0207 */
[----:B-1----:R-:W-:Y:S01]  /*6a50*/  IMAD R13, R14, R6, R13 ;  /* 0x000000060e0d7224 */ /* 0x002fe200078e020d */
[----:B--2---:R-:W-:Y:S02]  /*6a60*/  I2FP.F32.U32 R6, R12 ;  /* 0x0000000c00067245 */ /* 0x004fe40000201000 */
[--C-:B------:R-:W-:Y:S02]  /*6a70*/  SHF.R.U64 R14, R4, UR4, R5.reuse ;  /* 0x00000004040e7c19 */ /* 0x100fe40008001205 */
[----:B------:R-:W-:Y:S01]  /*6a80*/  SHF.R.U32.HI R5, RZ, UR4, R5 ;  /* 0x00000004ff057c19 */ /* 0x000fe20008011605 */
[----:B------:R-:W-:Y:S01]  /*6a90*/  FMUL R6, R6, UR5 ;  /* 0x0000000506067c20 */ /* 0x000fe20008400000 */
[----:B------:R-:W-:-:S02]  /*6aa0*/  ULDC UR4, c[0x0][0x608] ;  /* 0x0001820000047ab9 */ /* 0x000fc40000000800 */
[--C-:B------:R-:W-:Y:S01]  /*6ab0*/  SHF.R.U64 R20, R14, UR4, R5.reuse ;  /* 0x000000040e147c19 */ /* 0x100fe20008001205 */
[----:B------:R0:W1:Y:S01]  /*6ac0*/  F2I.U32.TRUNC.NTZ R21, R6 ;  /* 0x0000000600157305 */ /* 0x000062000020f000 */
[----:B------:R-:W-:Y:S01]  /*6ad0*/  SHF.R.U32.HI R5, RZ, UR4, R5 ;  /* 0x00000004ff057c19 */ /* 0x000fe20008011605 */
[----:B------:R-:W-:-:S03]  /*6ae0*/  ULDC UR4, c[0x0][0x658] ;  /* 0x0001960000047ab9 */ /* 0x000fc60000000800 */
[--C-:B------:R-:W-:Y:S02]  /*6af0*/  SHF.R.U64 R18, R20, UR4, R5.reuse ;  /* 0x0000000414127c19 */ /* 0x100fe40008001205 */
[----:B------:R-:W-:-:S03]  /*6b00*/  SHF.R.U32.HI R25, RZ, UR4, R5 ;  /* 0x00000004ff197c19 */ /* 0x000fc60008011605 */
[----:B------:R-:W-:Y:S02]  /*6b10*/  IMAD.MOV.U32 R4, RZ, RZ, R18 ;  /* 0x000000ffff047224 */ /* 0x000fe400078e0012 */
[----:B------:R-:W-:Y:S01]  /*6b20*/  IMAD.MOV.U32 R5, RZ, RZ, R25 ;  /* 0x000000ffff057224 */ /* 0x000fe200078e0019 */
[----:B0-----:R-:W-:Y:S06]  /*6b30*/  @!P1 BRA `(.L_x_131) ;  /* 0x0000000000289947 */ /* 0x001fec0003800000 */
        /* <DEDUP_REMOVED lines=10> */
.L_x_131:
[----:B------:R-:W-:Y:S01]  /*6be0*/  ISETP.NE.AND P1, PT, R2, 0x1, PT ;  /* 0x000000010200780c */ /* 0x000fe20003f25270 */
[----:B------:R-:W-:Y:S01]  /*6bf0*/  ULDC UR4, c[0x0][0x648] ;  /* 0x0001920000047ab9 */ /* 0x000fe20000000800 */
[----:B------:R-:W-:Y:S01]  /*6c00*/  LOP3.LUT R20, R20, UR16, RZ, 0xc0, !PT ;  /* 0x0000001014147c12 */ /* 0x000fe2000f8ec0ff */
[----:B-1----:R-:W-:Y:S01]  /*6c10*/  IMAD.MOV R21, RZ, RZ, -R21 ;  /* 0x000000ffff157224 */ /* 0x002fe200078e0a15 */
[----:B------:R-:W-:Y:S01]  /*6c20*/  SHF.R.U64 R5, R4, UR4, R5 ;  /* 0x0000000404057c19 */ /* 0x000fe20008001205 */
[----:B------:R-:W-:Y:S01]  /*6c30*/  ULDC UR4, c[0x0][0x638] ;  /* 0x00018e0000047ab9 */ /* 0x000fe20000000800 */
[----:B------:R-:W-:Y:S01]  /*6c40*/  ULDC UR5, c[0x0][0x610] ;  /* 0x0001840000057ab9 */ /* 0x000fe20000000800 */
[----:B------:R-:W-:Y:S02]  /*6c50*/  IMAD.MOV.U32 R4, RZ, RZ, 0x1 ;  /* 0x00000001ff047424 */ /* 0x000fe400078e00ff */
[----:B------:R-:W-:Y:S02]  /*6c60*/  IMAD.MOV R7, RZ, RZ, -R5 ;  /* 0x000000ffff077224 */ /* 0x000fe400078e0a05 */
[----:B------:R-:W-:Y:S01]  /*6c70*/  IMAD R20, R5, UR17, R20 ;  /* 0x0000001105147c24 */ /* 0x000fe2000f8e0214 */
[----:B------:R-:W-:Y:S01]  /*6c80*/  LOP3.LUT R5, R14, UR15, RZ, 0xc0, !PT ;  /* 0x0000000f0e057c12 */ /* 0x000fe2000f8ec0ff */
[----:B---3--:R-:W-:-:S02]  /*6c90*/  @P1 IMAD R13, R15, R21, R12 ;  /* 0x000000150f0d1224 */ /* 0x008fc400078e020c */
[----:B------:R-:W-:Y:S01]  /*6ca0*/  IMAD R18, R7, UR4, R18 ;  /* 0x0000000407127c24 */ /* 0x000fe2000f8e0212 */
[----:B------:R-:W-:Y:S01]  /*6cb0*/  ULDC UR4, c[0x0][0x600] ;  /* 0x0001800000047ab9 */ /* 0x000fe20000000800 */
[----:B------:R-:W-:Y:S02]  /*6cc0*/  IMAD R13, R20, UR5, R13 ;  /* 0x00000005140d7c24 */ /* 0x000fe4000f8e020d */
[----:B------:R-:W-:-:S05]  /*6cd0*/  IMAD R22, R18, UR4, R5 ;  /* 0x0000000412167c24 */ /* 0x000fca000f8e0205 */
[----:B------:R-:W-:Y:S02]  /*6ce0*/  SEL R18, R22, R13, !P1 ;  /* 0x0000000d16127207 */ /* 0x000fe40004800000 */
[----:B------:R-:W-:-:S07]  /*6cf0*/  SEL R22, R13, R22, !P1 ;  /* 0x000000160d167207 */ /* 0x000fce0004800000 */
.L_x_129:
[----:B------:R-:W-:Y:S05]  /*6d00*/  BSYNC B1 ;  /* 0x0000000000017941 */ /* 0x000fea0003800000 */
.L_x_128:
[----:B------:R-:W-:-:S13]  /*6d10*/  LOP3.LUT P1, RZ, R4, 0xff, RZ, 0xc0, !PT ;  /* 0x000000ff04ff7812 */ /* 0x000fda000782c0ff */
[----:B------:R-:W-:Y:S05]  /*6d20*/  @P1 BRA `(.L_x_132) ;  /* 0xfffffff400301947 */ /* 0x000fea000383ffff */
[----:B------:R-:W-:Y:S05]  /*6d30*/  BSYNC B0 ;  /* 0x0000000000007941 */ /* 0x000fea0003800000 */
.L_x_120:
[----:B------:R-:W-:-:S03]  /*6d40*/  UMOV UR4, 0xffffffff ;  /* 0xffffffff00047882 */ /* 0x000fc60000000000 */
[----:B------:R-:W-:Y:S05]  /*6d50*/  BRA.DIV UR4, `(.L_x_133) ;  /* 0x0000000a04687947 */ /* 0x000fea000b800000 */
[----:B------:R-:W-:-:S13]  /*6d60*/  ELECT P6, URZ, PT ;  /* 0x00000000003f782f */ /* 0x000fda00038c0000 */
.L_x_157:
[----:B------:R-:W-:Y:S04]  /*6d70*/  BSSY B0, `(.L_x_134) ;  /* 0x0000073000007945 */ /* 0x000fe80003800000 */
[----:B------:R-:W-:Y:S05]  /*6d80*/  @!P6 BRA `(.L_x_135) ;  /* 0x0000000400c4e947 */ /* 0x000fea0003800000 */
[----:B------:R-:W-:-:S04]  /*6d90*/  LOP3.LUT R23, R23, 0x2, RZ, 0xfc, !PT ;  /* 0x0000000217177812 */ /* 0x000fc800078efcff */
[----:B------:R-:W-:-:S13]  /*6da0*/  ISETP.NE.AND P0, PT, R23, 0x3, PT ;  /* 0x000000031700780c */ /* 0x000fda0003f05270 */
[----:B------:R-:W-:Y:S05]  /*6db0*/  @!P0 BRA `(.L_x_136) ;  /* 0x0000000000048947 */ /* 0x000fea0003800000 */
[----:B------:R-:W-:Y:S01]  /*6dc0*/  BPT.TRAP 0x1 ;  /* 0x000000040000795c */ /* 0x000fe20000300000 */
.L_x_136:
[----:B------:R-:W0:Y:S01]  /*6dd0*/  S2R R5, SR_CgaCtaId ;  /* 0x0000000000057919 */ /* 0x000e220000008800 */
[----:B------:R-:W-:Y:S02]  /*6de0*/  MOV R0, 0x400 ;  /* 0x0000040000007802 */ /* 0x000fe40000000f00 */
[----:B------:R-:W-:Y:S02]  /*6df0*/  SHF.L.U32 R2, R3, 0x1f, RZ ;  /* 0x0000001f03027819 */ /* 0x000fe400000006ff */
[----:B0-----:R-:W-:-:S05]  /*6e00*/  LEA R5, R5, R0, 0x18 ;  /* 0x0000000005057211 */ /* 0x001fca00078ec0ff */
[----:B------:R-:W-:-:S04]  /*6e10*/  VIADD R5, R5, 0x60 ;  /* 0x0000006005057836 */ /* 0x000fc80000000000 */
[C---:B------:R-:W-:Y:S02]  /*6e20*/  IMAD R7, R8.reuse, 0x8, R5 ;  /* 0x0000000808077824 */ /* 0x040fe400078e0205 */
[----:B------:R-:W-:Y:S02]  /*6e30*/  VIADD R8, R8, 0x1 ;  /* 0x0000000108087836 */ /* 0x000fe40000000000 */
[----:B------:R-:W0:Y:S03]  /*6e40*/  SYNCS.PHASECHK.TRANS64.TRYWAIT P0, [R7+URZ], R2 ;  /* 0x00000002070075a7 */ /* 0x000e26000800017f */
[----:B------:R-:W-:-:S04]  /*6e50*/  ISETP.NE.AND P1, PT, R8, 0xc, PT ;  /* 0x0000000c0800780c */ /* 0x000fc80003f25270 */
[----:B------:R-:W-:Y:S02]  /*6e60*/  SEL R0, RZ, 0x1, P1 ;  /* 0x00000001ff007807 */ /* 0x000fe40000800000 */
[----:B------:R-:W-:Y:S02]  /*6e70*/  SEL R8, R8, RZ, P1 ;  /* 0x000000ff08087207 */ /* 0x000fe40000800000 */
[----:B------:R-:W-:-:S03]  /*6e80*/  LOP3.LUT R9, R3, R0, RZ, 0x3c, !PT ;  /* 0x0000000003097212 */ /* 0x000fc600078e3cff */
[----:B------:R-:W-:Y:S01]  /*6e90*/  IMAD R6, R8, 0x8, R5 ;  /* 0x0000000808067824 */ /* 0x000fe200078e0205 */
[----:B------:R-:W-:Y:S01]  /*6ea0*/  SHF.L.U32 R3, R9, 0x1f, RZ ;  /* 0x0000001f09037819 */ /* 0x000fe200000006ff */
[----:B0-----:R-:W-:Y:S06]  /*6eb0*/  @!P0 BRA `(.L_x_137) ;  /* 0x0000000800308947 */ /* 0x001fec0003800000 */
.L_x_158:
[----:B------:R-:W1:Y:S01]  /*6ec0*/  SYNCS.PHASECHK.TRANS64.TRYWAIT P0, [R6+URZ], R3 ;  /* 0x00000003060075a7 */ /* 0x000e62000800017f */
[----:B------:R-:W-:-:S05]  /*6ed0*/  VIADD R0, R8, 0x1 ;  /* 0x0000000108007836 */ /* 0x000fca0000000000 */
[----:B------:R-:W-:-:S04]  /*6ee0*/  ISETP.NE.AND P1, PT, R0, 0xc, PT ;  /* 0x0000000c0000780c */ /* 0x000fc80003f25270 */
[----:B0-----:R-:W-:Y:S02]  /*6ef0*/  SEL R2, RZ, 0x1, P1 ;  /* 0x00000001ff027807 */ /* 0x001fe40000800000 */
[----:B------:R-:W-:Y:S02]  /*6f00*/  SEL R0, R0, RZ, P1 ;  /* 0x000000ff00007207 */ /* 0x000fe40000800000 */
[----:B------:R-:W-:-:S03]  /*6f10*/  LOP3.LUT R9, R9, R2, RZ, 0x3c, !PT ;  /* 0x0000000209097212 */ /* 0x000fc600078e3cff */
[----:B------:R-:W-:Y:S01]  /*6f20*/  IMAD R7, R0, 0x8, R5 ;  /* 0x0000000800077824 */ /* 0x000fe200078e0205 */
[----:B------:R-:W-:Y:S01]  /*6f30*/  SHF.L.U32 R4, R9, 0x1f, RZ ;  /* 0x0000001f09047819 */ /* 0x000fe200000006ff */
[----:B-1----:R-:W-:Y:S06]  /*6f40*/  @!P0 BRA `(.L_x_138) ;  /* 0x0000000800208947 */ /* 0x002fec0003800000 */
.L_x_159:
[----:B------:R-:W1:Y:S01]  /*6f50*/  SYNCS.PHASECHK.TRANS64.TRYWAIT P0, [R7+URZ], R4 ;  /* 0x00000004070075a7 */ /* 0x000e62000800017f */
[----:B------:R-:W-:-:S05]  /*6f60*/  VIADD R0, R0, 0x1 ;  /* 0x0000000100007836 */ /* 0x000fca0000000000 */
[----:B------:R-:W-:-:S04]  /*6f70*/  ISETP.NE.AND P1, PT, R0, 0xc, PT ;  /* 0x0000000c0000780c */ /* 0x000fc80003f25270 */
[----:B------:R-:W-:Y:S02]  /*6f80*/  SEL R2, RZ, 0x1, P1 ;  /* 0x00000001ff027807 */ /* 0x000fe40000800000 */
[----:B------:R-:W-:Y:S02]  /*6f90*/  SEL R0, R0, RZ, P1 ;  /* 0x000000ff00007207 */ /* 0x000fe40000800000 */
[----:B------:R-:W-:-:S03]  /*6fa0*/  LOP3.LUT R9, R9, R2, RZ, 0x3c, !PT ;  /* 0x0000000209097212 */ /* 0x000fc600078e3cff */
[----:B0-----:R-:W-:Y:S01]  /*6fb0*/  IMAD R6, R0, 0x8, R5 ;  /* 0x0000000800067824 */ /* 0x001fe200078e0205 */
[----:B------:R-:W-:Y:S01]  /*6fc0*/  SHF.L.U32 R3, R9, 0x1f, RZ ;  /* 0x0000001f09037819 */ /* 0x000fe200000006ff */
[----:B-1----:R-:W-:Y:S06]  /*6fd0*/  @!P0 BRA `(.L_x_139) ;  /* 0x0000000800108947 */ /* 0x002fec0003800000 */
.L_x_160:
        /* <DEDUP_REMOVED lines=9> */
.L_x_161:
        /* <DEDUP_REMOVED lines=9> */
.L_x_162:
        /* <DEDUP_REMOVED lines=9> */
.L_x_163:
        /* <DEDUP_REMOVED lines=9> */
.L_x_164:
        /* <DEDUP_REMOVED lines=9> */
.L_x_165:
        /* <DEDUP_REMOVED lines=9> */
.L_x_166:
        /* <DEDUP_REMOVED lines=9> */
.L_x_167:
[----:B------:R-:W1:Y:S01]  /*73d0*/  SYNCS.PHASECHK.TRANS64.TRYWAIT P0, [R7+URZ], R4 ;  /* 0x00000004070075a7 */ /* 0x000e62000800017f */
[----:B------:R-:W-:-:S05]  /*73e0*/  VIADD R0, R0, 0x1 ;  /* 0x0000000100007836 */ /* 0x000fca0000000000 */
[----:B------:R-:W-:-:S04]  /*73f0*/  ISETP.NE.AND P1, PT, R0, 0xc, PT ;  /* 0x0000000c0000780c */ /* 0x000fc80003f25270 */
[----:B------:R-:W-:Y:S02]  /*7400*/  SEL R2, RZ, 0x1, P1 ;  /* 0x00000001ff027807 */ /* 0x000fe40000800000 */
[----:B------:R-:W-:Y:S02]  /*7410*/  SEL R0, R0, RZ, P1 ;  /* 0x000000ff00007207 */ /* 0x000fe40000800000 */
[----:B------:R-:W-:Y:S01]  /*7420*/  LOP3.LUT R2, R9, R2, RZ, 0x3c, !PT ;  /* 0x0000000209027212 */ /* 0x000fe200078e3cff */
[----:B-1----:R-:W-:Y:S06]  /*7430*/  @!P0 BRA `(.L_x_147) ;  /* 0x0000000400988947 */ /* 0x002fec0003800000 */
.L_x_168:
[----:B------:R-:W-:Y:S01]  /*7440*/  IMAD R5, R0, 0x8, R5 ;  /* 0x0000000800057824 */ /* 0x000fe200078e0205 */
[----:B------:R-:W-:-:S07]  /*7450*/  SHF.L.U32 R0, R2, 0x1f, RZ ;  /* 0x0000001f02007819 */ /* 0x000fce00000006ff */
.L_x_148:
[----:B--2---:R2:W3:Y:S02]  /*7460*/  SYNCS.PHASECHK.TRANS64.TRYWAIT P0, [R5+URZ], R0 ;  /* 0x00000000050075a7 */ /* 0x0044e4000800017f */
[----:B---3--:R-:W-:Y:S05]  /*7470*/  @!P0 NANOSLEEP.SYNCS 0x989680 ;  /* 0x009896800000895d */ /* 0x008fea0003900000 */
[----:B------:R-:W3:Y:S02]  /*7480*/  @!P0 SYNCS.PHASECHK.TRANS64 P0, [R5+URZ], R0 ;  /* 0x00000000050085a7 */ /* 0x000ee4000800007f */
[----:B---3--:R-:W-:Y:S05]  /*7490*/  @!P0 BRA `(.L_x_148) ;  /* 0xfffffffc00f08947 */ /* 0x008fea000383ffff */
.L_x_135:
[----:B------:R-:W-:Y:S05]  /*74a0*/  BSYNC B0 ;  /* 0x0000000000007941 */ /* 0x000fea0003800000 */
.L_x_134:
[----:B------:R-:W-:Y:S05]  /*74b0*/  EXIT ;  /* 0x000000000000794d */ /* 0x000fea0003800000 */
.L_x_20:
[----:B0-----:R-:W-:-:S04]  /*74c0*/  IMAD.U32 R3, RZ, RZ, UR43 ;  /* 0x0000002bff037e24 */ /* 0x001fc8000f8e00ff */
[----:B------:R0:W1:Y:S03]  /*74d0*/  SYNCS.PHASECHK.TRANS64.TRYWAIT P0, [R3+URZ+-0x8], R0 ;  /* 0xfffff800030075a7 */ /* 0x000066000800017f */
[----:B-1----:R-:W-:Y:S05]  /*74e0*/  @!P0 NANOSLEEP.SYNCS 0x989680 ;  /* 0x009896800000895d */ /* 0x002fea0003900000 */
[----:B------:R-:W1:Y:S02]  /*74f0*/  @!P0 SYNCS.PHASECHK.TRANS64 P0, [R3+URZ+-0x8], R0 ;  /* 0xfffff800030085a7 */ /* 0x000e64000800007f */
[----:B-1----:R-:W-:Y:S05]  /*7500*/  @!P0 BRA `(.L_x_20) ;  /* 0xfffffffc00ec8947 */ /* 0x002fea000383ffff */
[----:B------:R-:W-:Y:S05]  /*7510*/  BRA `(.L_x_149) ;  /* 0xffffffa400007947 */ /* 0x000fea000383ffff */
.L_x_25:
[----:B-1----:R1:W2:Y:S02]  /*7520*/  SYNCS.PHASECHK.TRANS64.TRYWAIT P1, [R3+URZ], R0 ;  /* 0x00000000030075a7 */ /* 0x0022a4000802017f */
[----:B--2---:R-:W-:Y:S05]  /*7530*/  @!P1 NANOSLEEP.SYNCS 0x989680 ;  /* 0x009896800000995d */ /* 0x004fea0003900000 */
[----:B------:R-:W2:Y:S02]  /*7540*/  @!P1 SYNCS.PHASECHK.TRANS64 P1, [R3+URZ], R0 ;  /* 0x00000000030095a7 */ /* 0x000ea4000802007f */
[----:B--2---:R-:W-:Y:S05]  /*7550*/  @!P1 BRA `(.L_x_25) ;  /* 0xfffffffc00f09947 */ /* 0x004fea000383ffff */
[----:B------:R-:W-:Y:S05]  /*7560*/  BRA `(.L_x_24) ;  /* 0xffffffa4006c7947 */ /* 0x000fea000383ffff */
.L_x_30:
[----:B-1----:R-:W-:-:S04]  /*7570*/  IMAD.U32 R5, RZ, RZ, UR5 ;  /* 0x00000005ff057e24 */ /* 0x002fc8000f8e00ff */
[----:B------:R1:W2:Y:S03]  /*7580*/  SYNCS.PHASECHK.TRANS64.TRYWAIT P1, [R5+URZ], R4 ;  /* 0x00000004050075a7 */ /* 0x0002a6000802017f */
[----:B--2---:R-:W-:Y:S05]  /*7590*/  @!P1 NANOSLEEP.SYNCS 0x989680 ;  /* 0x009896800000995d */ /* 0x004fea0003900000 */
[----:B------:R-:W2:Y:S02]  /*75a0*/  @!P1 SYNCS.PHASECHK.TRANS64 P1, [R5+URZ], R4 ;  /* 0x00000004050095a7 */ /* 0x000ea4000802007f */
[----:B--2---:R-:W-:Y:S05]  /*75b0*/  @!P1 BRA `(.L_x_30) ;  /* 0xfffffffc00ec9947 */ /* 0x004fea000383ffff */
[----:B------:R-:W-:Y:S05]  /*75c0*/  BRA `(.L_x_29) ;  /* 0xffffffac00a47947 */ /* 0x000fea000383ffff */
.L_x_36:
[----:B0-----:R-:W-:-:S04]  /*75d0*/  IMAD.U32 R3, RZ, RZ, UR43 ;  /* 0x0000002bff037e24 */ /* 0x001fc8000f8e00ff */
[----:B------:R0:W1:Y:S03]  /*75e0*/  SYNCS.PHASECHK.TRANS64.TRYWAIT P0, [R3+URZ+0x8], R0 ;  /* 0x00000800030075a7 */ /* 0x000066000800017f */
[----:B-1----:R-:W-:Y:S05]  /*75f0*/  @!P0 NANOSLEEP.SYNCS 0x989680 ;  /* 0x009896800000895d */ /* 0x002fea0003900000 */
[----:B------:R-:W1:Y:S02]  /*7600*/  @!P0 SYNCS.PHASECHK.TRANS64 P0, [R3+URZ+0x8], R0 ;  /* 0x00000800030085a7 */ /* 0x000e64000800007f */
[----:B-1----:R-:W-:Y:S05]  /*7610*/  @!P0 BRA `(.L_x_36) ;  /* 0xfffffffc00ec8947 */ /* 0x002fea000383ffff */
[----:B------:R-:W-:Y:S05]  /*7620*/  BRA `(.L_x_150) ;  /* 0xffffffb800687947 */ /* 0x000fea000383ffff */
.L_x_121:
[----:B------:R-:W-:Y:S01]  /*7630*/  BSSY B1, `(.L_x_151) ;  /* 0x0000006000017945 */ /* 0x000fe20003800000 */
[----:B------:R-:W-:-:S07]  /*7640*/  IMAD.MOV.U32 R15, RZ, RZ, -0x1 ;  /* 0xffffffffff0f7424 */ /* 0x000fce00078e00ff */
[----:B-----5:R-:W-:Y:S05]  /*7650*/  WARPSYNC.COLLECTIVE R15, `(.L_x_152) ;  /* 0x000000000f0c7348 */ /* 0x020fea0003c00000 */
[----:B------:R-:W-:Y:S02]  /*7660*/  ELECT P6, UR62, PT ;  /* 0x00000000003e782f */ /* 0x000fe400038c0000 */
[----:B------:R-:W-:Y:S01]  /*7670*/  MOV R14, UR62 ;  /* 0x0000003e000e7c02 */ /* 0x000fe20008000f00 */
[----:B-----5:R-:W-:Y:S10]  /*7680*/  ENDCOLLECTIVE ;  /* 0x000000000000791b */ /* 0x020ff40003800000 */
.L_x_152:
[----:B------:R-:W-:Y:S05]  /*7690*/  BSYNC B1 ;  /* 0x0000000000017941 */ /* 0x000fea0003800000 */
.L_x_151:
[----:B------:R-:W-:Y:S05]  /*76a0*/  BRA `(.L_x_153) ;  /* 0xffffffe800dc7947 */ /* 0x000fea000383ffff */
.L_x_124:
[----:B0-----:R0:W1:Y:S02]  /*76b0*/  SYNCS.PHASECHK.TRANS64.TRYWAIT P1, [R12+URZ+0x60], R5 ;  /* 0x000060050c0075a7 */ /* 0x001064000802017f */
[----:B-1----:R-:W-:Y:S05]  /*76c0*/  @!P1 NANOSLEEP.SYNCS 0x989680 ;  /* 0x009896800000995d */ /* 0x002fea0003900000 */
[----:B------:R-:W1:Y:S02]  /*76d0*/  @!P1 SYNCS.PHASECHK.TRANS64 P1, [R12+URZ+0x60], R5 ;  /* 0x000060050c0095a7 */ /* 0x000e64000802007f */
[----:B-1----:R-:W-:Y:S05]  /*76e0*/  @!P1 BRA `(.L_x_124) ;  /* 0xfffffffc00f09947 */ /* 0x002fea000383ffff */
[----:B------:R-:W-:Y:S05]  /*76f0*/  BRA `(.L_x_154) ;  /* 0xffffffec00147947 */ /* 0x000fea000383ffff */
.L_x_133:
[----:B------:R-:W-:Y:S01]  /*7700*/  BSSY B0, `(.L_x_155) ;  /* 0x0000006000007945 */ /* 0x000fe20003800000 */
[----:B------:R-:W-:-:S07]  /*7710*/  IMAD.MOV.U32 R15, RZ, RZ, -0x1 ;  /* 0xffffffffff0f7424 */ /* 0x000fce00078e00ff */
[----:B-----5:R-:W-:Y:S05]  /*7720*/  WARPSYNC.COLLECTIVE R15, `(.L_x_156) ;  /* 0x000000000f0c7348 */ /* 0x020fea0003c00000 */
[----:B------:R-:W-:Y:S02]  /*7730*/  ELECT P6, UR62, PT ;  /* 0x00000000003e782f */ /* 0x000fe400038c0000 */
[----:B------:R-:W-:Y:S01]  /*7740*/  MOV R14, UR62 ;  /* 0x0000003e000e7c02 */ /* 0x000fe20008000f00 */
[----:B-----5:R-:W-:Y:S10]  /*7750*/  ENDCOLLECTIVE ;  /* 0x000000000000791b */ /* 0x020ff40003800000 */
.L_x_156:
[----:B------:R-:W-:Y:S05]  /*7760*/  BSYNC B0 ;  /* 0x0000000000007941 */ /* 0x000fea0003800000 */
.L_x_155:
[----:B------:R-:W-:Y:S05]  /*7770*/  BRA `(.L_x_157) ;  /* 0xfffffff4007c7947 */ /* 0x000fea000383ffff */
.L_x_137:
[----:B0-----:R0:W1:Y:S02]  /*7780*/  SYNCS.PHASECHK.TRANS64.TRYWAIT P0, [R7+URZ], R2 ;  /* 0x00000002070075a7 */ /* 0x001064000800017f */
[----:B-1----:R-:W-:Y:S05]  /*7790*/  @!P0 NANOSLEEP.SYNCS 0x989680 ;  /* 0x009896800000895d */ /* 0x002fea0003900000 */
[----:B------:R-:W1:Y:S02]  /*77a0*/  @!P0 SYNCS.PHASECHK.TRANS64 P0, [R7+URZ], R2 ;  /* 0x00000002070085a7 */ /* 0x000e64000800007f */
[----:B-1----:R-:W-:Y:S05]  /*77b0*/  @!P0 BRA `(.L_x_137) ;  /* 0xfffffffc00f08947 */ /* 0x002fea000383ffff */
[----:B------:R-:W-:Y:S05]  /*77c0*/  BRA `(.L_x_158) ;  /* 0xfffffff400bc7947 */ /* 0x000fea000383ffff */
.L_x_138:
[----:B0-----:R0:W1:Y:S02]  /*77d0*/  SYNCS.PHASECHK.TRANS64.TRYWAIT P0, [R6+URZ], R3 ;  /* 0x00000003060075a7 */ /* 0x001064000800017f */
[----:B-1----:R-:W-:Y:S05]  /*77e0*/  @!P0 NANOSLEEP.SYNCS 0x989680 ;  /* 0x009896800000895d */ /* 0x002fea0003900000 */
[----:B------:R-:W1:Y:S02]  /*77f0*/  @!P0 SYNCS.PHASECHK.TRANS64 P0, [R6+URZ], R3 ;  /* 0x00000003060085a7 */ /* 0x000e64000800007f */
[----:B-1----:R-:W-:Y:S05]  /*7800*/  @!P0 BRA `(.L_x_138) ;  /* 0xfffffffc00f08947 */ /* 0x002fea000383ffff */
[----:B------:R-:W-:Y:S05]  /*7810*/  BRA `(.L_x_159) ;  /* 0xfffffff400cc7947 */ /* 0x000fea000383ffff */
.L_x_139:
[----:B0-----:R0:W1:Y:S02]  /*7820*/  SYNCS.PHASECHK.TRANS64.TRYWAIT P0, [R7+URZ], R4 ;  /* 0x00000004070075a7 */ /* 0x001064000800017f */
[----:B-1----:R-:W-:Y:S05]  /*7830*/  @!P0 NANOSLEEP.SYNCS 0x989680 ;  /* 0x009896800000895d */ /* 0x002fea0003900000 */
[----:B------:R-:W1:Y:S02]  /*7840*/  @!P0 SYNCS.PHASECHK.TRANS64 P0, [R7+URZ], R4 ;  /* 0x00000004070085a7 */ /* 0x000e64000800007f */
[----:B-1----:R-:W-:Y:S05]  /*7850*/  @!P0 BRA `(.L_x_139) ;  /* 0xfffffffc00f08947 */ /* 0x002fea000383ffff */
[----:B------:R-:W-:Y:S05]  /*7860*/  BRA `(.L_x_160) ;  /* 0xfffffff400dc7947 */ /* 0x000fea000383ffff */
.L_x_140:
[----:B0-----:R0:W1:Y:S02]  /*7870*/  SYNCS.PHASECHK.TRANS64.TRYWAIT P0, [R6+URZ], R3 ;  /* 0x00000003060075a7 */ /* 0x001064000800017f */
[----:B-1----:R-:W-:Y:S05]  /*7880*/  @!P0 NANOSLEEP.SYNCS 0x989680 ;  /* 0x009896800000895d */ /* 0x002fea0003900000 */
[----:B------:R-:W1:Y:S02]  /*7890*/  @!P0 SYNCS.PHASECHK.TRANS64 P0, [R6+URZ], R3 ;  /* 0x00000003060085a7 */ /* 0x000e64000800007f */
[----:B-1----:R-:W-:Y:S05]  /*78a0*/  @!P0 BRA `(.L_x_140) ;  /* 0xfffffffc00f08947 */ /* 0x002fea000383ffff */
[----:B------:R-:W-:Y:S05]  /*78b0*/  BRA `(.L_x_161) ;  /* 0xfffffff400ec7947 */ /* 0x000fea000383ffff */
.L_x_141:
[----:B0-----:R0:W1:Y:S02]  /*78c0*/  SYNCS.PHASECHK.TRANS64.TRYWAIT P0, [R7+URZ], R4 ;  /* 0x00000004070075a7 */ /* 0x001064000800017f */
[----:B-1----:R-:W-:Y:S05]  /*78d0*/  @!P0 NANOSLEEP.SYNCS 0x989680 ;  /* 0x009896800000895d */ /* 0x002fea0003900000 */
[----:B------:R-:W1:Y:S02]  /*78e0*/  @!P0 SYNCS.PHASECHK.TRANS64 P0, [R7+URZ], R4 ;  /* 0x00000004070085a7 */ /* 0x000e64000800007f */
[----:B-1----:R-:W-:Y:S05]  /*78f0*/  @!P0 BRA `(.L_x_141) ;  /* 0xfffffffc00f08947 */ /* 0x002fea000383ffff */
[----:B------:R-:W-:Y:S05]  /*7900*/  BRA `(.L_x_162) ;  /* 0xfffffff400fc7947 */ /* 0x000fea000383ffff */
.L_x_142:
[----:B0-----:R0:W1:Y:S02]  /*7910*/  SYNCS.PHASECHK.TRANS64.TRYWAIT P0, [R6+URZ], R3 ;  /* 0x00000003060075a7 */ /* 0x001064000800017f */
[----:B-1----:R-:W-:Y:S05]  /*7920*/  @!P0 NANOSLEEP.SYNCS 0x989680 ;  /* 0x009896800000895d */ /* 0x002fea0003900000 */
[----:B------:R-:W1:Y:S02]  /*7930*/  @!P0 SYNCS.PHASECHK.TRANS64 P0, [R6+URZ], R3 ;  /* 0x00000003060085a7 */ /* 0x000e64000800007f */
[----:B-1----:R-:W-:Y:S05]  /*7940*/  @!P0 BRA `(.L_x_142) ;  /* 0xfffffffc00f08947 */ /* 0x002fea000383ffff */
[----:B------:R-:W-:Y:S05]  /*7950*/  BRA `(.L_x_163) ;  /* 0xfffffff8000c7947 */ /* 0x000fea000383ffff */
.L_x_143:
[----:B0-----:R0:W1:Y:S02]  /*7960*/  SYNCS.PHASECHK.TRANS64.TRYWAIT P0, [R7+URZ], R4 ;  /* 0x00000004070075a7 */ /* 0x001064000800017f */
[----:B-1----:R-:W-:Y:S05]  /*7970*/  @!P0 NANOSLEEP.SYNCS 0x989680 ;  /* 0x009896800000895d */ /* 0x002fea0003900000 */
[----:B------:R-:W1:Y:S02]  /*7980*/  @!P0 SYNCS.PHASECHK.TRANS64 P0, [R7+URZ], R4 ;  /* 0x00000004070085a7 */ /* 0x000e64000800007f */
[----:B-1----:R-:W-:Y:S05]  /*7990*/  @!P0 BRA `(.L_x_143) ;  /* 0xfffffffc00f08947 */ /* 0x002fea000383ffff */
[----:B------:R-:W-:Y:S05]  /*79a0*/  BRA `(.L_x_164) ;  /* 0xfffffff8001c7947 */ /* 0x000fea000383ffff */
.L_x_144:
[----:B0-----:R0:W1:Y:S02]  /*79b0*/  SYNCS.PHASECHK.TRANS64.TRYWAIT P0, [R6+URZ], R3 ;  /* 0x00000003060075a7 */ /* 0x001064000800017f */
[----:B-1----:R-:W-:Y:S05]  /*79c0*/  @!P0 NANOSLEEP.SYNCS 0x989680 ;  /* 0x009896800000895d */ /* 0x002fea0003900000 */
[----:B------:R-:W1:Y:S02]  /*79d0*/  @!P0 SYNCS.PHASECHK.TRANS64 P0, [R6+URZ], R3 ;  /* 0x00000003060085a7 */ /* 0x000e64000800007f */
[----:B-1----:R-:W-:Y:S05]  /*79e0*/  @!P0 BRA `(.L_x_144) ;  /* 0xfffffffc00f08947 */ /* 0x002fea000383ffff */
[----:B------:R-:W-:Y:S05]  /*79f0*/  BRA `(.L_x_165) ;  /* 0xfffffff8002c7947 */ /* 0x000fea000383ffff */
.L_x_145:
[----:B0-----:R0:W1:Y:S02]  /*7a00*/  SYNCS.PHASECHK.TRANS64.TRYWAIT P0, [R7+URZ], R4 ;  /* 0x00000004070075a7 */ /* 0x001064000800017f */
[----:B-1----:R-:W-:Y:S05]  /*7a10*/  @!P0 NANOSLEEP.SYNCS 0x989680 ;  /* 0x009896800000895d */ /* 0x002fea0003900000 */
[----:B------:R-:W1:Y:S02]  /*7a20*/  @!P0 SYNCS.PHASECHK.TRANS64 P0, [R7+URZ], R4 ;  /* 0x00000004070085a7 */ /* 0x000e64000800007f */
[----:B-1----:R-:W-:Y:S05]  /*7a30*/  @!P0 BRA `(.L_x_145) ;  /* 0xfffffffc00f08947 */ /* 0x002fea000383ffff */
[----:B------:R-:W-:Y:S05]  /*7a40*/  BRA `(.L_x_166) ;  /* 0xfffffff8003c7947 */ /* 0x000fea000383ffff */
.L_x_146:
[----:B0-----:R0:W1:Y:S02]  /*7a50*/  SYNCS.PHASECHK.TRANS64.TRYWAIT P0, [R6+URZ], R3 ;  /* 0x00000003060075a7 */ /* 0x001064000800017f */
[----:B-1----:R-:W-:Y:S05]  /*7a60*/  @!P0 NANOSLEEP.SYNCS 0x989680 ;  /* 0x009896800000895d */ /* 0x002fea0003900000 */
[----:B------:R-:W1:Y:S02]  /*7a70*/  @!P0 SYNCS.PHASECHK.TRANS64 P0, [R6+URZ], R3 ;  /* 0x00000003060085a7 */ /* 0x000e64000800007f */
[----:B-1----:R-:W-:Y:S05]  /*7a80*/  @!P0 BRA `(.L_x_146) ;  /* 0xfffffffc00f08947 */ /* 0x002fea000383ffff */
[----:B------:R-:W-:Y:S05]  /*7a90*/  BRA `(.L_x_167) ;  /* 0xfffffff8004c7947 */ /* 0x000fea000383ffff */
.L_x_147:
[----:B-1----:R1:W2:Y:S02]  /*7aa0*/  SYNCS.PHASECHK.TRANS64.TRYWAIT P0, [R7+URZ], R4 ;  /* 0x00000004070075a7 */ /* 0x0022a4000800017f */
[----:B--2---:R-:W-:Y:S05]  /*7ab0*/  @!P0 NANOSLEEP.SYNCS 0x989680 ;  /* 0x009896800000895d */ /* 0x004fea0003900000 */
[----:B------:R-:W2:Y:S02]  /*7ac0*/  @!P0 SYNCS.PHASECHK.TRANS64 P0, [R7+URZ], R4 ;  /* 0x00000004070085a7 */ /* 0x000ea4000800007f */
[----:B--2---:R-:W-:Y:S05]  /*7ad0*/  @!P0 BRA `(.L_x_147) ;  /* 0xfffffffc00f08947 */ /* 0x004fea000383ffff */
[----:B------:R-:W-:Y:S05]  /*7ae0*/  BRA `(.L_x_168) ;  /* 0xfffffff800547947 */ /* 0x000fea000383ffff */
.L_x_169:
[----:B------:R-:W-:-:S00]  /*7af0*/  BRA `(.L_x_169) ;  /* 0xfffffffc00fc7947 */ /* 0x000fc0000383ffff */
[----:B------:R-:W-:-:S00]  /*7b00*/  NOP ;  /* 0x0000000000007918 */ /* 0x000fc00000000000 */
[----:B------:R-:W-:-:S00]  /*7b10*/  NOP ;  /* 0x0000000000007918 */ /* 0x000fc00000000000 */
[----:B------:R-:W-:-:S00]  /*7b20*/  NOP ;  /* 0x0000000000007918 */ /* 0x000fc00000000000 */
[----:B------:R-:W-:-:S00]  /*7b30*/  NOP ;  /* 0x0000000000007918 */ /* 0x000fc00000000000 */
[----:B------:R-:W-:-:S00]  /*7b40*/  NOP ;  /* 0x0000000000007918 */ /* 0x000fc00000000000 */
[----:B------:R-:W-:-:S00]  /*7b50*/  NOP ;  /* 0x0000000000007918 */ /* 0x000fc00000000000 */
[----:B------:R-:W-:-:S00]  /*7b60*/  NOP ;  /* 0x0000000000007918 */ /* 0x000fc00000000000 */
[----:B------:R-:W-:-:S00]  /*7b70*/  NOP ;  /* 0x0000000000007918 */ /* 0x000fc00000000000 */
.L_x_170:


//--------------------- .nv.global.init           --------------------------
	.section	.nv.global.init,"aw",@progbits
.nv.global.init:
	.type		$str$22,@object
	.size		$str$22,($str$23 - $str$22)
$str$22:
        /*0000*/ 	.byte	0x6b, 0x5f, 0x74, 0x69, 0x6c, 0x65, 0x5f, 0x63, 0x6f, 0x75, 0x6e, 0x74, 0x20, 0x3e, 0x3d, 0x20
        /*0010*/ 	.byte	0x31, 0x00
	.type		$str$23,@object
	.size		$str$23,(__unnamed_1 - $str$23)
$str$23:
        /*0012*/ 	.byte	0x2f, 0x74, 0x6d, 0x70, 0x2f, 0x63, 0x75, 0x74, 0x6c, 0x61, 0x73, 0x73, 0x5f, 0x73, 0x77, 0x65
        /*0022*/ 	.byte	0x65, 0x70, 0x5f, 0x73, 0x72, 0x63, 0x2f, 0x69, 0x6e, 0x63, 0x6c, 0x75, 0x64, 0x65, 0x2f, 0x63
        /*0032*/ 	.byte	0x75, 0x74, 0x6c, 0x61, 0x73, 0x73, 0x2f, 0x67, 0x65, 0x6d, 0x6d, 0x2f, 0x63, 0x6f, 0x6c, 0x6c
        /*0042*/ 	.byte	0x65, 0x63, 0x74, 0x69, 0x76, 0x65, 0x2f, 0x73, 0x6d, 0x39, 0x30, 0x5f, 0x6d, 0x6d, 0x61, 0x5f
        /*0052*/ 	.byte	0x74, 0x6d, 0x61, 0x5f, 0x67, 0x6d, 0x6d, 0x61, 0x5f, 0x73, 0x73, 0x5f, 0x77, 0x61, 0x72, 0x70
        /*0062*/ 	.byte	0x73, 0x70, 0x65, 0x63, 0x69, 0x61, 0x6c, 0x69, 0x7a, 0x65, 0x64, 0x2e, 0x68, 0x70, 0x70, 0x00
	.type		__unnamed_1,@object
	.size		__unnamed_1,(.L_0 - __unnamed_1)
__unnamed_1:
        /*0072*/ 	.byte	0x76, 0x6f, 0x69, 0x64, 0x20, 0x63, 0x75, 0x74, 0x6c, 0x61, 0x73, 0x73, 0x3a, 0x3a, 0x67, 0x65
        /* <DEDUP_REMOVED lines=179> */
        /*0bb2*/ 	.byte	0x75, 0x74, 0x65, 0x3a, 0x3a, 0x69, 0x64, 0x65, 0x6e, 0x74, 0x69, 0x74, 0x79, 0x5d, 0x00
.L_0:


//--------------------- .nv.shared._ZN7cutlass13device_kernelINS_4gemm6kernel13GemmUniversalIN4cute5tupleIJiiiiEEENS1_10collective13CollectiveMmaINS1_34MainloopSm90TmaGmmaWarpSpecializedILi12ENS5_IJNS4_1CILi2EEENSA_ILi1EEESC_EEENS1_32KernelTmaWarpSpecializedPingpongEEENS5_IJNSA_ILi64EEENSA_ILi80EEESG_EEENS_6half_tENS5_IJlSC_lEEESJ_SK_NS4_8TiledMMAINS4_8MMA_AtomIJNS4_4SM904GMMA25MMA_64x16x16_F32F16F16_SSILNSO_5MajorE0ELSQ_0ELNSO_7ScaleInE1ELSR_1EEEEEENS4_6LayoutINS5_IJSC_SC_SC_EEENS5_IJNSA_ILi0EEESW_SW_EEEEENS5_IJNS4_10UnderscoreESZ_SZ_EEEEENS4_13SM90_TMA_LOADENS4_14ComposedLayoutINS4_7SwizzleILi3ELi4ELi3EEENS4_18smem_ptr_flag_bitsILi16EEENSU_INS5_IJNSA_ILi8EEESG_EEENS5_IJSG_SC_EEEEEEEvNS4_8identityENS4_23SM90_TMA_LOAD_MULTICASTES1C_vS1D_EENS_8epilogue10collective6detail29Sm90TmaWarpSpecializedAdapterINS1H_15DefaultEpilogueISJ_SK_SK_NS1G_6thread17LinearCombinationISJ_Li1EffLNS1L_9ScaleType4KindE0ELNS_15FloatRoundStyleE2ESJ_EENS1_15EpilogueDefaultEEEEEvvEEEEvNT_6ParamsE --------------------------
	.section	.nv.shared._ZN7cutlass13device_kernelINS_4gemm6kernel13GemmUniversalIN4cute5tupleIJiiiiEEENS1_10collective13CollectiveMmaINS1_34MainloopSm90TmaGmmaWarpSpecializedILi12ENS5_IJNS4_1CILi2EEENSA_ILi1EEESC_EEENS1_32KernelTmaWarpSpecializedPingpongEEENS5_IJNSA_ILi64EEENSA_ILi80EEESG_EEENS_6half_tENS5_IJlSC_lEEESJ_SK_NS4_8TiledMMAINS4_8MMA_AtomIJNS4_4SM904GMMA25MMA_64x16x16_F32F16F16_SSILNSO_5MajorE0ELSQ_0ELNSO_7ScaleInE1ELSR_1EEEEEENS4_6LayoutINS5_IJSC_SC_SC_EEENS5_IJNSA_ILi0EEESW_SW_EEEEENS5_IJNS4_10UnderscoreESZ_SZ_EEEEENS4_13SM90_TMA_LOADENS4_14ComposedLayoutINS4_7SwizzleILi3ELi4ELi3EEENS4_18smem_ptr_flag_bitsILi16EEENSU_INS5_IJNSA_ILi8EEESG_EEENS5_IJSG_SC_EEEEEEEvNS4_8identityENS4_23SM90_TMA_LOAD_MULTICASTES1C_vS1D_EENS_8epilogue10collective6detail29Sm90TmaWarpSpecializedAdapterINS1H_15DefaultEpilogueISJ_SK_SK_NS1G_6thread17LinearCombinationISJ_Li1EffLNS1L_9ScaleType4KindE0ELNS_15FloatRoundStyleE2ESJ_EENS1_15EpilogueDefaultEEEEEvvEEEEvNT_6ParamsE,"aw",@nobits
	.sectionflags	@""
	.align	16
	.zero		1024


//--------------------- .nv.shared.reserved.0     --------------------------
	.section	.nv.shared.reserved.0,"aw",@nobits
	.weak		__nv_reservedSMEM_offset_0_alias
	.size		__nv_reservedSMEM_offset_0_alias, 0, 0
	.other		__nv_reservedSMEM_offset_0_alias,@"STO_CUDA_RESERVED_SHARED STV_DEFAULT"
__nv_reservedSMEM_offset_0_alias:
	.zero		0


//--------------------- .nv.global                --------------------------
	.section	.nv.global,"aw",@nobits
.nv.global:
	.type		_ZN40_INTERNAL_bfcfa3fa_4_k_cu_2a8114e5_122774cute1_E,@object
	.size		_ZN40_INTERNAL_bfcfa3fa_4_k_cu_2a8114e5_122774cute1_E,(_ZN40_INTERNAL_bfcfa3fa_4_k_cu_2a8114e5_122774cuda3std3__45__cpo6cbeginE - _ZN40_INTERNAL_bfcfa3fa_4_k_cu_2a8114e5_122774cute1_E)
_ZN40_INTERNAL_bfcfa3fa_4_k_cu_2a8114e5_122774cute1_E:
	.zero		1
	.type		_ZN40_INTERNAL_bfcfa3fa_4_k_cu_2a8114e5_122774cuda3std3__45__cpo6cbeginE,@object
	.size		_ZN40_INTERNAL_bfcfa3fa_4_k_cu_2a8114e5_122774cuda3std3__45__cpo6cbeginE,(_ZN40_INTERNAL_bfcfa3fa_4_k_cu_2a8114e5_122774cuda3std3__48in_placeE - _ZN40_INTERNAL_bfcfa3fa_4_k_cu_2a8114e5_122774cuda3std3__45__cpo6cbeginE)
_ZN40_INTERNAL_bfcfa3fa_4_k_cu_2a8114e5_122774cuda3std3__45__cpo6cbeginE:
	.zero		1
	.type		_ZN40_INTERNAL_bfcfa3fa_4_k_cu_2a8114e5_122774cuda3std3__48in_placeE,@object
	.size		_ZN40_INTERNAL_bfcfa3fa_4_k_cu_2a8114e5_122774cuda3std3__48in_placeE,(_ZN40_INTERNAL_bfcfa3fa_4_k_cu_2a8114e5_122774cuda3std6ranges3__45__cpo9iter_moveE - _ZN40_INTERNAL_bfcfa3fa_4_k_cu_2a8114e5_122774cuda3std3__48in_placeE)
_ZN40_INTERNAL_bfcfa3fa_4_k_cu_2a8114e5_122774cuda3std3__48in_placeE:
	.zero		1
	.type		_ZN40_INTERNAL_bfcfa3fa_4_k_cu_2a8114e5_122774cuda3std6ranges3__45__cpo9iter_moveE,@object
	.size		_ZN40_INTERNAL_bfcfa3fa_4_k_cu_2a8114e5_122774cuda3std6ranges3__45__cpo9iter_moveE,(_ZN40_INTERNAL_bfcfa3fa_4_k_cu_2a8114e5_122774cuda3std3__45__cpo5beginE - _ZN40_INTERNAL_bfcfa3fa_4_k_cu_2a8114e5_122774cuda3std6ranges3__45__cpo9iter_moveE)
_ZN40_INTERNAL_bfcfa3fa_4_k_cu_2a8114e5_122774cuda3std6ranges3__45__cpo9iter_moveE:
	.zero		1
	.type		_ZN40_INTERNAL_bfcfa3fa_4_k_cu_2a8114e5_122774cuda3std3__45__cpo5beginE,@object
	.size		_ZN40_INTERNAL_bfcfa3fa_4_k_cu_2a8114e5_122774cuda3std3__45__cpo5beginE,(_ZN40_INTERNAL_bfcfa3fa_4_k_cu_2a8114e5_122774cuda3std3__442_GLOBAL__N__bfcfa3fa_4_k_cu_2a8114e5_122776ignoreE - _ZN40_INTERNAL_bfcfa3fa_4_k_cu_2a8114e5_122774cuda3std3__45__cpo5beginE)
_ZN40_INTERNAL_bfcfa3fa_4_k_cu_2a8114e5_122774cuda3std3__45__cpo5beginE:
	.zero		1
	.type		_ZN40_INTERNAL_bfcfa3fa_4_k_cu_2a8114e5_122774cuda3std3__442_GLOBAL__N__bfcfa3fa_4_k_cu_2a8114e5_122776ignoreE,@object
	.size		_ZN40_INTERNAL_bfcfa3fa_4_k_cu_2a8114e5_122774cuda3std3__442_GLOBAL__N__bfcfa3fa_4_k_cu_2a8114e5_122776ignoreE,(_ZN40_INTERNAL_bfcfa3fa_4_k_cu_2a8114e5_122774cute7productE - _ZN40_INTERNAL_bfcfa3fa_4_k_cu_2a8114e5_122774cuda3std3__442_GLOBAL__N__bfcfa3fa_4_k_cu_2a8114e5_122776ignoreE)
_ZN40_INTERNAL_bfcfa3fa_4_k_cu_2a8114e5_122774cuda3std3__442_GLOBAL__N__bfcfa3fa_4_k_cu_2a8114e5_122776ignoreE:
	.zero		1
	.type		_ZN40_INTERNAL_bfcfa3fa_4_k_cu_2a8114e5_122774cute7productE,@object
	.size		_ZN40_INTERNAL_bfcfa3fa_4_k_cu_2a8114e5_122774cute7productE,(_ZN40_INTERNAL_bfcfa3fa_4_k_cu_2a8114e5_122774cuda3std3__45__cpo3endE - _ZN40_INTERNAL_bfcfa3fa_4_k_cu_2a8114e5_122774cute7productE)
_ZN40_INTERNAL_bfcfa3fa_4_k_cu_2a8114e5_122774cute7productE:
	.zero		1
	.type		_ZN40_INTERNAL_bfcfa3fa_4_k_cu_2a8114e5_122774cuda3std3__45__cpo3endE,@object
	.size		_ZN40_INTERNAL_bfcfa3fa_4_k_cu_2a8114e5_122774cuda3std3__45__cpo3endE,(_ZN40_INTERNAL_bfcfa3fa_4_k_cu_2a8114e5_122774cuda3std3__419piecewise_constructE - _ZN40_INTERNAL_bfcfa3fa_4_k_cu_2a8114e5_122774cuda3std3__45__cpo3endE)
_ZN40_INTERNAL_bfcfa3fa_4_k_cu_2a8114e5_122774cuda3std3__45__cpo3endE:
	.zero		1
	.type		_ZN40_INTERNAL_bfcfa3fa_4_k_cu_2a8114e5_122774cuda3std3__419piecewise_constructE,@object
	.size		_ZN40_INTERNAL_bfcfa3fa_4_k_cu_2a8114e5_122774cuda3std3__419piecewise_constructE,(_ZN40_INTERNAL_bfcfa3fa_4_k_cu_2a8114e5_122774cuda3std3__45__cpo4cendE - _ZN40_INTERNAL_bfcfa3fa_4_k_cu_2a8114e5_122774cuda3std3__419piecewise_constructE)
_ZN40_INTERNAL_bfcfa3fa_4_k_cu_2a8114e5_122774cuda3std3__419piecewise_constructE:
	.zero		1
	.type		_ZN40_INTERNAL_bfcfa3fa_4_k_cu_2a8114e5_122774cuda3std3__45__cpo4cendE,@object
	.size		_ZN40_INTERNAL_bfcfa3fa_4_k_cu_2a8114e5_122774cuda3std3__45__cpo4cendE,(_ZN40_INTERNAL_bfcfa3fa_4_k_cu_2a8114e5_122774cuda3std6ranges3__45__cpo4swapE - _ZN40_INTERNAL_bfcfa3fa_4_k_cu_2a8114e5_122774cuda3std3__45__cpo4cendE)
_ZN40_INTERNAL_bfcfa3fa_4_k_cu_2a8114e5_122774cuda3std3__45__cpo4cendE:
	.zero		1
	.type		_ZN40_INTERNAL_bfcfa3fa_4_k_cu_2a8114e5_122774cuda3std6ranges3__45__cpo4swapE,@object
	.size		_ZN40_INTERNAL_bfcfa3fa_4_k_cu_2a8114e5_122774cuda3std6ranges3__45__cpo4swapE,(.L_8 - _ZN40_INTERNAL_bfcfa3fa_4_k_cu_2a8114e5_122774cuda3std6ranges3__45__cpo4swapE)
_ZN40_INTERNAL_bfcfa3fa_4_k_cu_2a8114e5_122774cuda3std6ranges3__45__cpo4swapE:
	.zero		1
.L_8:


//--------------------- .nv.constant0._ZN7cutlass13device_kernelINS_4gemm6kernel13GemmUniversalIN4cute5tupleIJiiiiEEENS1_10collective13CollectiveMmaINS1_34MainloopSm90TmaGmmaWarpSpecializedILi12ENS5_IJNS4_1CILi2EEENSA_ILi1EEESC_EEENS1_32KernelTmaWarpSpecializedPingpongEEENS5_IJNSA_ILi64EEENSA_ILi80EEESG_EEENS_6half_tENS5_IJlSC_lEEESJ_SK_NS4_8TiledMMAINS4_8MMA_AtomIJNS4_4SM904GMMA25MMA_64x16x16_F32F16F16_SSILNSO_5MajorE0ELSQ_0ELNSO_7ScaleInE1ELSR_1EEEEEENS4_6LayoutINS5_IJSC_SC_SC_EEENS5_IJNSA_ILi0EEESW_SW_EEEEENS5_IJNS4_10UnderscoreESZ_SZ_EEEEENS4_13SM90_TMA_LOADENS4_14ComposedLayoutINS4_7SwizzleILi3ELi4ELi3EEENS4_18smem_ptr_flag_bitsILi16EEENSU_INS5_IJNSA_ILi8EEESG_EEENS5_IJSG_SC_EEEEEEEvNS4_8identityENS4_23SM90_TMA_LOAD_MULTICASTES1C_vS1D_EENS_8epilogue10collective6detail29Sm90TmaWarpSpecializedAdapterINS1H_15DefaultEpilogueISJ_SK_SK_NS1G_6thread17LinearCombinationISJ_Li1EffLNS1L_9ScaleType4KindE0ELNS_15FloatRoundStyleE2ESJ_EENS1_15EpilogueDefaultEEEEEvvEEEEvNT_6ParamsE --------------------------
	.section	.nv.constant0._ZN7cutlass13device_kernelINS_4gemm6kernel13GemmUniversalIN4cute5tupleIJiiiiEEENS1_10collective13CollectiveMmaINS1_34MainloopSm90TmaGmmaWarpSpecializedILi12ENS5_IJNS4_1CILi2EEENSA_ILi1EEESC_EEENS1_32KernelTmaWarpSpecializedPingpongEEENS5_IJNSA_ILi64EEENSA_ILi80EEESG_EEENS_6half_tENS5_IJlSC_lEEESJ_SK_NS4_8TiledMMAINS4_8MMA_AtomIJNS4_4SM904GMMA25MMA_64x16x16_F32F16F16_SSILNSO_5MajorE0ELSQ_0ELNSO_7ScaleInE1ELSR_1EEEEEENS4_6LayoutINS5_IJSC_SC_SC_EEENS5_IJNSA_ILi0EEESW_SW_EEEEENS5_IJNS4_10UnderscoreESZ_SZ_EEEEENS4_13SM90_TMA_LOADENS4_14ComposedLayoutINS4_7SwizzleILi3ELi4ELi3EEENS4_18smem_ptr_flag_bitsILi16EEENSU_INS5_IJNSA_ILi8EEESG_EEENS5_IJSG_SC_EEEEEEEvNS4_8identityENS4_23SM90_TMA_LOAD_MULTICASTES1C_vS1D_EENS_8epilogue10collective6detail29Sm90TmaWarpSpecializedAdapterINS1H_15DefaultEpilogueISJ_SK_SK_NS1G_6thread17LinearCombinationISJ_Li1EffLNS1L_9ScaleType4KindE0ELNS_15FloatRoundStyleE2ESJ_EENS1_15EpilogueDefaultEEEEEvvEEEEvNT_6ParamsE,"a",@progbits
	.sectionflags	@""
	.align	4
.nv.constant0._ZN7cutlass13device_kernelINS_4gemm6kernel13GemmUniversalIN4cute5tupleIJiiiiEEENS1_10collective13CollectiveMmaINS1_34MainloopSm90TmaGmmaWarpSpecializedILi12ENS5_IJNS4_1CILi2EEENSA_ILi1EEESC_EEENS1_32KernelTmaWarpSpecializedPingpongEEENS5_IJNSA_ILi64EEENSA_ILi80EEESG_EEENS_6half_tENS5_IJlSC_lEEESJ_SK_NS4_8TiledMMAINS4_8MMA_AtomIJNS4_4SM904GMMA25MMA_64x16x16_F32F16F16_SSILNSO_5MajorE0ELSQ_0ELNSO_7ScaleInE1ELSR_1EEEEEENS4_6LayoutINS5_IJSC_SC_SC_EEENS5_IJNSA_ILi0EEESW_SW_EEEEENS5_IJNS4_10UnderscoreESZ_SZ_EEEEENS4_13SM90_TMA_LOADENS4_14ComposedLayoutINS4_7SwizzleILi3ELi4ELi3EEENS4_18smem_ptr_flag_bitsILi16EEENSU_INS5_IJNSA_ILi8EEESG_EEENS5_IJSG_SC_EEEEEEEvNS4_8identityENS4_23SM90_TMA_LOAD_MULTICASTES1C_vS1D_EENS_8epilogue10collective6detail29Sm90TmaWarpSpecializedAdapterINS1H_15DefaultEpilogueISJ_SK_SK_NS1G_6thread17LinearCombinationISJ_Li1EffLNS1L_9ScaleType4KindE0ELNS_15FloatRoundStyleE2ESJ_EENS1_15EpilogueDefaultEEEEEvvEEEEvNT_6ParamsE:
	.zero		1664


//--------------------- SYMBOLS --------------------------

	.type		.nv.reservedSmem.offset0,@object
	.size		.nv.reservedSmem.offset0,0x4
	.type		__assertfail,@function
